// auto-generated by cutlass_sweep.gemm — config: {"arch": "sm_90", "cluster_m": 1, "cluster_n": 8, "dtype": "fp32", "dtype_b": "fp32", "layout": "nt", "stages": 0, "tile_k": 64, "tile_m": 128, "tile_n": 128}
#include "cutlass/cutlass.h"
#include "cutlass/gemm/collective/collective_builder.hpp"
#include "cutlass/gemm/device/gemm_universal_adapter.h"
#include "cutlass/gemm/kernel/gemm_universal.hpp"
#include "cutlass/epilogue/collective/collective_builder.hpp"

using ElemA = float;
using ElemB = float;
using ElemCD = float;
using Acc  = float;
using TileShape    = cute::Shape<cute::_128, cute::_128, cute::_64>;
using ClusterShape = cute::Shape<cute::_1, cute::_8, cute::_1>;

using CollectiveEpilogue = typename cutlass::epilogue::collective::CollectiveBuilder<
    cutlass::arch::Sm90, cutlass::arch::OpClassTensorOp,
    TileShape, ClusterShape,
    cutlass::epilogue::collective::EpilogueTileAuto,
    Acc, Acc,
    ElemCD, cutlass::layout::RowMajor, 128 / cutlass::sizeof_bits<ElemCD>::value,
    ElemCD, cutlass::layout::RowMajor, 128 / cutlass::sizeof_bits<ElemCD>::value,
    cutlass::epilogue::collective::EpilogueScheduleAuto
  >::CollectiveOp;

using CollectiveMainloop = typename cutlass::gemm::collective::CollectiveBuilder<
    cutlass::arch::Sm90, cutlass::arch::OpClassTensorOp,
    ElemA, cutlass::layout::RowMajor, 128 / cutlass::sizeof_bits<ElemA>::value,
    ElemB, cutlass::layout::ColumnMajor, 128 / cutlass::sizeof_bits<ElemB>::value,
    Acc,
    TileShape, ClusterShape,
    cutlass::gemm::collective::StageCountAutoCarveout<static_cast<int>(sizeof(typename CollectiveEpilogue::SharedStorage))>,
    cutlass::gemm::collective::KernelScheduleAuto
  >::CollectiveOp;

using GemmKernel = cutlass::gemm::kernel::GemmUniversal<
    cute::Shape<int,int,int,int>,
    CollectiveMainloop,
    CollectiveEpilogue
>;
using Gemm = cutlass::gemm::device::GemmUniversalAdapter<GemmKernel>;

// Force the device kernel symbol into the cubin without needing a host main.
auto* _anchor = &cutlass::device_kernel<GemmKernel>;


// ===== COMPILED SASS (sm_90a) =====

	.target	sm_90a

	.elftype	@"ET_EXEC"


//--------------------- .note.nv.tkinfo           --------------------------
	.section	.note.nv.tkinfo,"",@"SHT_NOTE"
	.sectionflags	@"SHF_NOTE_NV_TKINFO"
	.tkinfo
        /*0018*/ 	.word	0x00000002
        /*0030*/ 	.string	""
        /*0030*/ 	.string	"ptxas"
        /*0030*/ 	.string	"Cuda compilation tools, release 13.0, V13.0.88"
        /*0030*/ 	.string	"Build cuda_13.0.r13.0/compiler.36424714_0"
        /*0030*/ 	.string	"-arch sm_90a -m 64 "



//--------------------- .note.nv.cuinfo           --------------------------
	.section	.note.nv.cuinfo,"",@"SHT_NOTE"
	.sectionflags	@"SHF_NOTE_NV_CUINFO"
        /*0018*/ 	.short	0x0002
        /*001a*/ 	.short	0x005a
        /*001c*/ 	.short	0x0082
	.zero		2


//--------------------- .nv.info                  --------------------------
	.section	.nv.info,"",@"SHT_CUDA_INFO"
	.align	4


	//----- nvinfo : EIATTR_REGCOUNT
	.align		4
        /*0000*/ 	.byte	0x04, 0x2f
        /*0002*/ 	.short	(.L_15 - .L_14)
	.align		4
.L_14:
        /*0004*/ 	.word	index@(_ZN7cutlass13device_kernelINS_4gemm6kernel13GemmUniversalIN4cute5tupleIJiiiiEEENS1_10collective13CollectiveMmaINS1_34MainloopSm90TmaGmmaWarpSpecializedILi3ENS5_IJNS4_1CILi1EEENSA_ILi8EEESB_EEENS1_35KernelTmaWarpSpecializedCooperativeEEENS5_IJNSA_ILi128EEESG_NSA_ILi64EEEEEEfNS5_IJlSB_lEEEfSJ_NS4_8TiledMMAINS4_8MMA_AtomIJNS4_4SM904GMMA30MMA_64x128x8_F32TF32TF32_SS_TNILNSN_7ScaleInE1ELSP_1EEEEEENS4_6LayoutINS5_IJNSA_ILi2EEESB_SB_EEENS5_IJSB_NSA_ILi0EEESV_EEEEENS5_IJNS4_10UnderscoreESY_SY_EEEEENS4_23SM90_TMA_LOAD_MULTICASTENS4_14ComposedLayoutINS4_7SwizzleILi3ELi4ELi3EEENS4_18smem_ptr_flag_bitsILi32EEENSS_INS5_IJSC_NSA_ILi32EEEEEENS5_IJS17_SB_EEEEEEEvNS4_8identityENS4_13SM90_TMA_LOADES1B_vS1C_EENS_8epilogue10collective6detail29Sm90TmaWarpSpecializedAdapterINS1G_15DefaultEpilogueIfSJ_SJ_NS1F_6thread17LinearCombinationIfLi1EffLNS1K_9ScaleType4KindE0ELNS_15FloatRoundStyleE2EfEENS1_15EpilogueDefaultEEEEEvvEEEEvNT_6ParamsE)
        /*0008*/ 	.word	0x000000a8


	//----- nvinfo : EIATTR_FRAME_SIZE
	.align		4
.L_15:
        /*000c*/ 	.byte	0x04, 0x11
        /*000e*/ 	.short	(.L_17 - .L_16)
	.align		4
.L_16:
        /*0010*/ 	.word	index@(_ZN7cutlass13device_kernelINS_4gemm6kernel13GemmUniversalIN4cute5tupleIJiiiiEEENS1_10collective13CollectiveMmaINS1_34MainloopSm90TmaGmmaWarpSpecializedILi3ENS5_IJNS4_1CILi1EEENSA_ILi8EEESB_EEENS1_35KernelTmaWarpSpecializedCooperativeEEENS5_IJNSA_ILi128EEESG_NSA_ILi64EEEEEEfNS5_IJlSB_lEEEfSJ_NS4_8TiledMMAINS4_8MMA_AtomIJNS4_4SM904GMMA30MMA_64x128x8_F32TF32TF32_SS_TNILNSN_7ScaleInE1ELSP_1EEEEEENS4_6LayoutINS5_IJNSA_ILi2EEESB_SB_EEENS5_IJSB_NSA_ILi0EEESV_EEEEENS5_IJNS4_10UnderscoreESY_SY_EEEEENS4_23SM90_TMA_LOAD_MULTICASTENS4_14ComposedLayoutINS4_7SwizzleILi3ELi4ELi3EEENS4_18smem_ptr_flag_bitsILi32EEENSS_INS5_IJSC_NSA_ILi32EEEEEENS5_IJS17_SB_EEEEEEEvNS4_8identityENS4_13SM90_TMA_LOADES1B_vS1C_EENS_8epilogue10collective6detail29Sm90TmaWarpSpecializedAdapterINS1G_15DefaultEpilogueIfSJ_SJ_NS1F_6thread17LinearCombinationIfLi1EffLNS1K_9ScaleType4KindE0ELNS_15FloatRoundStyleE2EfEENS1_15EpilogueDefaultEEEEEvvEEEEvNT_6ParamsE)
        /*0014*/ 	.word	0x00000000


	//----- nvinfo : EIATTR_MIN_STACK_SIZE
	.align		4
.L_17:
        /*0018*/ 	.byte	0x04, 0x12
        /*001a*/ 	.short	(.L_19 - .L_18)
	.align		4
.L_18:
        /*001c*/ 	.word	index@(_ZN7cutlass13device_kernelINS_4gemm6kernel13GemmUniversalIN4cute5tupleIJiiiiEEENS1_10collective13CollectiveMmaINS1_34MainloopSm90TmaGmmaWarpSpecializedILi3ENS5_IJNS4_1CILi1EEENSA_ILi8EEESB_EEENS1_35KernelTmaWarpSpecializedCooperativeEEENS5_IJNSA_ILi128EEESG_NSA_ILi64EEEEEEfNS5_IJlSB_lEEEfSJ_NS4_8TiledMMAINS4_8MMA_AtomIJNS4_4SM904GMMA30MMA_64x128x8_F32TF32TF32_SS_TNILNSN_7ScaleInE1ELSP_1EEEEEENS4_6LayoutINS5_IJNSA_ILi2EEESB_SB_EEENS5_IJSB_NSA_ILi0EEESV_EEEEENS5_IJNS4_10UnderscoreESY_SY_EEEEENS4_23SM90_TMA_LOAD_MULTICASTENS4_14ComposedLayoutINS4_7SwizzleILi3ELi4ELi3EEENS4_18smem_ptr_flag_bitsILi32EEENSS_INS5_IJSC_NSA_ILi32EEEEEENS5_IJS17_SB_EEEEEEEvNS4_8identityENS4_13SM90_TMA_LOADES1B_vS1C_EENS_8epilogue10collective6detail29Sm90TmaWarpSpecializedAdapterINS1G_15DefaultEpilogueIfSJ_SJ_NS1F_6thread17LinearCombinationIfLi1EffLNS1K_9ScaleType4KindE0ELNS_15FloatRoundStyleE2EfEENS1_15EpilogueDefaultEEEEEvvEEEEvNT_6ParamsE)
        /*0020*/ 	.word	0x00000000
.L_19:


//--------------------- .nv.compat                --------------------------
	.section	.nv.compat,"",@"SHT_CUDA_COMPAT_INFO"
	.align	4
        /*0000*/ 	.byte	0x02, 0x09, 0x01, 0x00, 0x02, 0x02, 0x04, 0x00, 0x02, 0x05, 0x05, 0x00, 0x03, 0x07, 0x01, 0x01
        /*0010*/ 	.byte	0x02, 0x03, 0x01, 0x00, 0x02, 0x06, 0x01, 0x00, 0x04, 0x0b, 0x08, 0x00, 0x00, 0x00, 0x00, 0x00
        /*0020*/ 	.byte	0x00, 0x00, 0x00, 0x00


//--------------------- .nv.info._ZN7cutlass13device_kernelINS_4gemm6kernel13GemmUniversalIN4cute5tupleIJiiiiEEENS1_10collective13CollectiveMmaINS1_34MainloopSm90TmaGmmaWarpSpecializedILi3ENS5_IJNS4_1CILi1EEENSA_ILi8EEESB_EEENS1_35KernelTmaWarpSpecializedCooperativeEEENS5_IJNSA_ILi128EEESG_NSA_ILi64EEEEEEfNS5_IJlSB_lEEEfSJ_NS4_8TiledMMAINS4_8MMA_AtomIJNS4_4SM904GMMA30MMA_64x128x8_F32TF32TF32_SS_TNILNSN_7ScaleInE1ELSP_1EEEEEENS4_6LayoutINS5_IJNSA_ILi2EEESB_SB_EEENS5_IJSB_NSA_ILi0EEESV_EEEEENS5_IJNS4_10UnderscoreESY_SY_EEEEENS4_23SM90_TMA_LOAD_MULTICASTENS4_14ComposedLayoutINS4_7SwizzleILi3ELi4ELi3EEENS4_18smem_ptr_flag_bitsILi32EEENSS_INS5_IJSC_NSA_ILi32EEEEEENS5_IJS17_SB_EEEEEEEvNS4_8identityENS4_13SM90_TMA_LOADES1B_vS1C_EENS_8epilogue10collective6detail29Sm90TmaWarpSpecializedAdapterINS1G_15DefaultEpilogueIfSJ_SJ_NS1F_6thread17LinearCombinationIfLi1EffLNS1K_9ScaleType4KindE0ELNS_15FloatRoundStyleE2EfEENS1_15EpilogueDefaultEEEEEvvEEEEvNT_6ParamsE --------------------------
	.section	.nv.info._ZN7cutlass13device_kernelINS_4gemm6kernel13GemmUniversalIN4cute5tupleIJiiiiEEENS1_10collective13CollectiveMmaINS1_34MainloopSm90TmaGmmaWarpSpecializedILi3ENS5_IJNS4_1CILi1EEENSA_ILi8EEESB_EEENS1_35KernelTmaWarpSpecializedCooperativeEEENS5_IJNSA_ILi128EEESG_NSA_ILi64EEEEEEfNS5_IJlSB_lEEEfSJ_NS4_8TiledMMAINS4_8MMA_AtomIJNS4_4SM904GMMA30MMA_64x128x8_F32TF32TF32_SS_TNILNSN_7ScaleInE1ELSP_1EEEEEENS4_6LayoutINS5_IJNSA_ILi2EEESB_SB_EEENS5_IJSB_NSA_ILi0EEESV_EEEEENS5_IJNS4_10UnderscoreESY_SY_EEEEENS4_23SM90_TMA_LOAD_MULTICASTENS4_14ComposedLayoutINS4_7SwizzleILi3ELi4ELi3EEENS4_18smem_ptr_flag_bitsILi32EEENSS_INS5_IJSC_NSA_ILi32EEEEEENS5_IJS17_SB_EEEEEEEvNS4_8identityENS4_13SM90_TMA_LOADES1B_vS1C_EENS_8epilogue10collective6detail29Sm90TmaWarpSpecializedAdapterINS1G_15DefaultEpilogueIfSJ_SJ_NS1F_6thread17LinearCombinationIfLi1EffLNS1K_9ScaleType4KindE0ELNS_15FloatRoundStyleE2EfEENS1_15EpilogueDefaultEEEEEvvEEEEvNT_6ParamsE,"",@"SHT_CUDA_INFO"
	.sectionflags	@""
	.align	4


	//----- nvinfo : EIATTR_CUDA_API_VERSION
	.align		4
        /*0000*/ 	.byte	0x04, 0x37
        /*0002*/ 	.short	(.L_21 - .L_20)
.L_20:
        /*0004*/ 	.word	0x00000082


	//----- nvinfo : EIATTR_KPARAM_INFO
	.align		4
.L_21:
        /*0008*/ 	.byte	0x04, 0x17
        /*000a*/ 	.short	(.L_23 - .L_22)
.L_22:
        /*000c*/ 	.word	0x00000000
        /*0010*/ 	.short	0x0000
        /*0012*/ 	.short	0x0070
        /*0014*/ 	.byte	0x00, 0xf0, 0x01, 0x10


	//----- nvinfo : EIATTR_SPARSE_MMA_MASK
	.align		4
.L_23:
        /*0018*/ 	.byte	0x03, 0x50
        /*001a*/ 	.short	0x0000


	//----- nvinfo : EIATTR_MAXREG_COUNT
	.align		4
        /*001c*/ 	.byte	0x03, 0x1b
        /*001e*/ 	.short	0x00a8


	//----- nvinfo : EIATTR_NUM_BARRIERS
	.align		4
        /*0020*/ 	.byte	0x02, 0x4c
        /*0022*/ 	.byte	0x01
	.zero		1


	//----- nvinfo : EIATTR_EXTERNS
	.align		4
        /*0024*/ 	.byte	0x04, 0x0f
        /*0026*/ 	.short	(.L_25 - .L_24)


	//   ....[0]....
	.align		4
.L_24:
        /*0028*/ 	.word	index@(__assertfail)


	//----- nvinfo : EIATTR_MERCURY_ISA_VERSION
	.align		4
.L_25:
        /*002c*/ 	.byte	0x03, 0x5f
        /*002e*/ 	.short	0x0101


	//----- nvinfo : EIATTR_INT_WARP_WIDE_INSTR_OFFSETS
	.align		4
        /*0030*/ 	.byte	0x04, 0x31
        /*0032*/ 	.short	(.L_27 - .L_26)


	//   ....[0]....
.L_26:
        /*0034*/ 	.word	0x00000410


	//   ....[1]....
        /*0038*/ 	.word	0x00000430


	//   ....[2]....
        /*003c*/ 	.word	0x00000600


	//   ....[3]....
        /*0040*/ 	.word	0x000021f0


	//----- nvinfo : EIATTR_COOP_GROUP_MASK_REGIDS
	.align		4
.L_27:
        /*0044*/ 	.byte	0x04, 0x29
        /*0046*/ 	.short	(.L_29 - .L_28)


	//   ....[0]....
.L_28:
        /*0048*/ 	.word	0xffffffff


	//   ....[1]....
        /*004c*/ 	.word	0xffffffff


	//   ....[2]....
        /*0050*/ 	.word	0xffffffff


	//   ....[3]....
        /*0054*/ 	.word	0xffffffff


	//   ....[4]....
        /*0058*/ 	.word	0xffffffff


	//   ....[5]....
        /*005c*/ 	.word	0xffffffff


	//----- nvinfo : EIATTR_COOP_GROUP_INSTR_OFFSETS
	.align		4
.L_29:
        /*0060*/ 	.byte	0x04, 0x28
        /*0062*/ 	.short	(.L_31 - .L_30)


	//   ....[0]....
.L_30:
        /*0064*/ 	.word	0x00000060


	//   ....[1]....
        /*0068*/ 	.word	0x00000070


	//   ....[2]....
        /*006c*/ 	.word	0x00000130


	//   ....[3]....
        /*0070*/ 	.word	0x000002b0


	//   ....[4]....
        /*0074*/ 	.word	0x00000770


	//   ....[5]....
        /*0078*/ 	.word	0x000013f0


	//----- nvinfo : EIATTR_REG_RECONFIG
	.align		4
.L_31:
        /*007c*/ 	.byte	0x01, 0x54
	.zero		2


	//----- nvinfo : EIATTR_SYSCALL_OFFSETS
	.align		4
        /*0080*/ 	.byte	0x04, 0x46
        /*0082*/ 	.short	(.L_33 - .L_32)


	//   ....[0]....
.L_32:
        /*0084*/ 	.word	0x000015e0


	//----- nvinfo : EIATTR_MBARRIER_INSTR_OFFSETS
	.align		4
.L_33:
        /*0088*/ 	.byte	0x04, 0x39
        /*008a*/ 	.short	(.L_35 - .L_34)


	//   ....[0]....
.L_34:
        /*008c*/ 	.word	0x00000230
        /*0090*/ 	.word	0x000000ff
        /*0094*/ 	.word	0x00000000
        /*0098*/ 	.short	0x0100
        /*009a*/ 	.byte	0x08
	.zero		1


	//   ....[1]....
        /*009c*/ 	.word	0x00000240
        /*00a0*/ 	.word	0x000000ff
        /*00a4*/ 	.word	0x00000018
        /*00a8*/ 	.short	0x0100
        /*00aa*/ 	.byte	0x08
	.zero		1


	//   ....[2]....
        /*00ac*/ 	.word	0x00000250
        /*00b0*/ 	.word	0x000000ff
        /*00b4*/ 	.word	0x00000008
        /*00b8*/ 	.short	0x0100
        /*00ba*/ 	.byte	0x08
	.zero		1


	//   ....[3]....
        /*00bc*/ 	.word	0x00000260
        /*00c0*/ 	.word	0x000000ff
        /*00c4*/ 	.word	0x00000020
        /*00c8*/ 	.short	0x0100
        /*00ca*/ 	.byte	0x08
	.zero		1


	//   ....[4]....
        /*00cc*/ 	.word	0x00000270
        /*00d0*/ 	.word	0x000000ff
        /*00d4*/ 	.word	0x00000010
        /*00d8*/ 	.short	0x0100
        /*00da*/ 	.byte	0x08
	.zero		1


	//   ....[5]....
        /*00dc*/ 	.word	0x00000280
        /*00e0*/ 	.word	0x000000ff
        /*00e4*/ 	.word	0x00000028
        /*00e8*/ 	.short	0x0100
        /*00ea*/ 	.byte	0x08
	.zero		1


	//   ....[6]....
        /*00ec*/ 	.word	0x000006a0
        /*00f0*/ 	.word	0x000000ff
        /*00f4*/ 	.word	0x00000040
        /*00f8*/ 	.short	0x0100
        /*00fa*/ 	.byte	0x06
	.zero		1


	//   ....[7]....
        /*00fc*/ 	.word	0x00000720
        /*0100*/ 	.word	0x000000ff
        /*0104*/ 	.word	0x00000048
        /*0108*/ 	.short	0x0100
        /*010a*/ 	.byte	0x06
	.zero		1


	//   ....[8]....
        /*010c*/ 	.word	0x000016a0
        /*0110*/ 	.word	0x00000003
        /*0114*/ 	.word	0x00000000
        /*0118*/ 	.short	0x010a
        /*011a*/ 	.byte	0x3f
	.zero		1


	//   ....[9]....
        /*011c*/ 	.word	0x00001700
        /*0120*/ 	.word	0x00000003
        /*0124*/ 	.word	0x00000000
        /*0128*/ 	.short	0x010a
        /*012a*/ 	.byte	0x3f
	.zero		1


	//   ....[10]....
        /*012c*/ 	.word	0x00001c40
        /*0130*/ 	.word	0x00000005
        /*0134*/ 	.word	0x00000000
        /*0138*/ 	.short	0x010a
        /*013a*/ 	.byte	0x3f
	.zero		1


	//   ....[11]....
        /*013c*/ 	.word	0x00001c80
        /*0140*/ 	.word	0x00000005
        /*0144*/ 	.word	0x00000000
        /*0148*/ 	.short	0x010a
        /*014a*/ 	.byte	0x3f
	.zero		1


	//   ....[12]....
        /*014c*/ 	.word	0x000020a0
        /*0150*/ 	.word	0x00000004
        /*0154*/ 	.word	0x00000000
        /*0158*/ 	.short	0x0101
        /*015a*/ 	.byte	0x3f
	.zero		1


	//   ....[13]....
        /*015c*/ 	.word	0x00002290
        /*0160*/ 	.word	0x00000000
        /*0164*/ 	.word	0x00000000
        /*0168*/ 	.short	0x0101
        /*016a*/ 	.byte	0x3f
	.zero		1


	//   ....[14]....
        /*016c*/ 	.word	0x00006720
        /*0170*/ 	.word	0x00000017
        /*0174*/ 	.word	0x00000018
        /*0178*/ 	.short	0x010a
        /*017a*/ 	.byte	0x3f
	.zero		1


	//   ....[15]....
        /*017c*/ 	.word	0x00006b70
        /*0180*/ 	.word	0x00000006
        /*0184*/ 	.word	0x00000048
        /*0188*/ 	.short	0x0101
        /*018a*/ 	.byte	0x3f
	.zero		1


	//   ....[16]....
        /*018c*/ 	.word	0x000072b0
        /*0190*/ 	.word	0x00000007
        /*0194*/ 	.word	0x00000000
        /*0198*/ 	.short	0x010a
        /*019a*/ 	.byte	0x3f
	.zero		1


	//   ....[17]....
        /*019c*/ 	.word	0x00007330
        /*01a0*/ 	.word	0x00000004
        /*01a4*/ 	.word	0x00000000
        /*01a8*/ 	.short	0x010a
        /*01aa*/ 	.byte	0x3f
	.zero		1


	//   ....[18]....
        /*01ac*/ 	.word	0x000073c0
        /*01b0*/ 	.word	0x00000005
        /*01b4*/ 	.word	0x00000000
        /*01b8*/ 	.short	0x010a
        /*01ba*/ 	.byte	0x3f
	.zero		1


	//   ....[19]....
        /*01bc*/ 	.word	0x00007420
        /*01c0*/ 	.word	0x00000003
        /*01c4*/ 	.word	0x00000000
        /*01c8*/ 	.short	0x010a
        /*01ca*/ 	.byte	0x3f
	.zero		1


	//   ....[20]....
        /*01cc*/ 	.word	0x00007470
        /*01d0*/ 	.word	0x00000005
        /*01d4*/ 	.word	0x00000000
        /*01d8*/ 	.short	0x010a
        /*01da*/ 	.byte	0x3f
	.zero		1


	//   ....[21]....
        /*01dc*/ 	.word	0x00007540
        /*01e0*/ 	.word	0x00000017
        /*01e4*/ 	.word	0x00000018
        /*01e8*/ 	.short	0x010a
        /*01ea*/ 	.byte	0x3f
	.zero		1


	//   ....[22]....
        /*01ec*/ 	.word	0x00007610
        /*01f0*/ 	.word	0x00000007
        /*01f4*/ 	.word	0x00000000
        /*01f8*/ 	.short	0x010a
        /*01fa*/ 	.byte	0x3f
	.zero		1


	//   ....[23]....
        /*01fc*/ 	.word	0x00007660
        /*0200*/ 	.word	0x00000004
        /*0204*/ 	.word	0x00000000
        /*0208*/ 	.short	0x010a
        /*020a*/ 	.byte	0x3f
	.zero		1


	//----- nvinfo : EIATTR_NUM_MBARRIERS
	.align		4
.L_35:
        /*020c*/ 	.byte	0x03, 0x38
        /*020e*/ 	.short	0x0008


	//----- nvinfo : EIATTR_EXIT_INSTR_OFFSETS
	.align		4
        /*0210*/ 	.byte	0x04, 0x1c
        /*0212*/ 	.short	(.L_37 - .L_36)


	//   ....[0]....
.L_36:
        /*0214*/ 	.word	0x00000940


	//   ....[1]....
        /*0218*/ 	.word	0x00001150


	//   ....[2]....
        /*021c*/ 	.word	0x00005eb0


	//   ....[3]....
        /*0220*/ 	.word	0x00006410


	//   ....[4]....
        /*0224*/ 	.word	0x00007410


	//----- nvinfo : EIATTR_MAX_THREADS
	.align		4
.L_37:
        /*0228*/ 	.byte	0x04, 0x05
        /*022a*/ 	.short	(.L_39 - .L_38)
.L_38:
        /*022c*/ 	.word	0x00000180
        /*0230*/ 	.word	0x00000001
        /*0234*/ 	.word	0x00000001


	//----- nvinfo : EIATTR_CRS_STACK_SIZE
	.align		4
.L_39:
        /*0238*/ 	.byte	0x04, 0x1e
        /*023a*/ 	.short	(.L_41 - .L_40)
.L_40:
        /*023c*/ 	.word	0x00000000


	//----- nvinfo : EIATTR_CBANK_PARAM_SIZE
	.align		4
.L_41:
        /*0240*/ 	.byte	0x03, 0x19
        /*0242*/ 	.short	0x0470


	//----- nvinfo : EIATTR_PARAM_CBANK
	.align		4
        /*0244*/ 	.byte	0x04, 0x0a
        /*0246*/ 	.short	(.L_43 - .L_42)
	.align		4
.L_42:
        /*0248*/ 	.word	index@(.nv.constant0._ZN7cutlass13device_kernelINS_4gemm6kernel13GemmUniversalIN4cute5tupleIJiiiiEEENS1_10collective13CollectiveMmaINS1_34MainloopSm90TmaGmmaWarpSpecializedILi3ENS5_IJNS4_1CILi1EEENSA_ILi8EEESB_EEENS1_35KernelTmaWarpSpecializedCooperativeEEENS5_IJNSA_ILi128EEESG_NSA_ILi64EEEEEEfNS5_IJlSB_lEEEfSJ_NS4_8TiledMMAINS4_8MMA_AtomIJNS4_4SM904GMMA30MMA_64x128x8_F32TF32TF32_SS_TNILNSN_7ScaleInE1ELSP_1EEEEEENS4_6LayoutINS5_IJNSA_ILi2EEESB_SB_EEENS5_IJSB_NSA_ILi0EEESV_EEEEENS5_IJNS4_10UnderscoreESY_SY_EEEEENS4_23SM90_TMA_LOAD_MULTICASTENS4_14ComposedLayoutINS4_7SwizzleILi3ELi4ELi3EEENS4_18smem_ptr_flag_bitsILi32EEENSS_INS5_IJSC_NSA_ILi32EEEEEENS5_IJS17_SB_EEEEEEEvNS4_8identityENS4_13SM90_TMA_LOADES1B_vS1C_EENS_8epilogue10collective6detail29Sm90TmaWarpSpecializedAdapterINS1G_15DefaultEpilogueIfSJ_SJ_NS1F_6thread17LinearCombinationIfLi1EffLNS1K_9ScaleType4KindE0ELNS_15FloatRoundStyleE2EfEENS1_15EpilogueDefaultEEEEEvvEEEEvNT_6ParamsE)
        /*024c*/ 	.short	0x0210
        /*024e*/ 	.short	0x0470


	//----- nvinfo : EIATTR_SW_WAR
	.align		4
.L_43:
        /*0250*/ 	.byte	0x04, 0x36
        /*0252*/ 	.short	(.L_45 - .L_44)
.L_44:
        /*0254*/ 	.word	0x00000008
.L_45:


//--------------------- .nv.callgraph             --------------------------
	.section	.nv.callgraph,"",@"SHT_CUDA_CALLGRAPH"
	.align	4
	.sectionentsize	8
	.align		4
        /*0000*/ 	.word	0x00000000
	.align		4
        /*0004*/ 	.word	0xffffffff
	.align		4
        /*0008*/ 	.word	index@(_ZN7cutlass13device_kernelINS_4gemm6kernel13GemmUniversalIN4cute5tupleIJiiiiEEENS1_10collective13CollectiveMmaINS1_34MainloopSm90TmaGmmaWarpSpecializedILi3ENS5_IJNS4_1CILi1EEENSA_ILi8EEESB_EEENS1_35KernelTmaWarpSpecializedCooperativeEEENS5_IJNSA_ILi128EEESG_NSA_ILi64EEEEEEfNS5_IJlSB_lEEEfSJ_NS4_8TiledMMAINS4_8MMA_AtomIJNS4_4SM904GMMA30MMA_64x128x8_F32TF32TF32_SS_TNILNSN_7ScaleInE1ELSP_1EEEEEENS4_6LayoutINS5_IJNSA_ILi2EEESB_SB_EEENS5_IJSB_NSA_ILi0EEESV_EEEEENS5_IJNS4_10UnderscoreESY_SY_EEEEENS4_23SM90_TMA_LOAD_MULTICASTENS4_14ComposedLayoutINS4_7SwizzleILi3ELi4ELi3EEENS4_18smem_ptr_flag_bitsILi32EEENSS_INS5_IJSC_NSA_ILi32EEEEEENS5_IJS17_SB_EEEEEEEvNS4_8identityENS4_13SM90_TMA_LOADES1B_vS1C_EENS_8epilogue10collective6detail29Sm90TmaWarpSpecializedAdapterINS1G_15DefaultEpilogueIfSJ_SJ_NS1F_6thread17LinearCombinationIfLi1EffLNS1K_9ScaleType4KindE0ELNS_15FloatRoundStyleE2EfEENS1_15EpilogueDefaultEEEEEvvEEEEvNT_6ParamsE)
	.align		4
        /*000c*/ 	.word	index@(__assertfail)
	.align		4
        /*0010*/ 	.word	0x00000000
	.align		4
        /*0014*/ 	.word	0xfffffffe
	.align		4
        /*0018*/ 	.word	0x00000000
	.align		4
        /*001c*/ 	.word	0xfffffffd
	.align		4
        /*0020*/ 	.word	0x00000000
	.align		4
        /*0024*/ 	.word	0xfffffffc


//--------------------- .nv.constant4             --------------------------
	.section	.nv.constant4,"a",@progbits
	.align	8
	.align		8
.nv.constant4:
        /*0000*/ 	.dword	__assertfail
	.align		8
        /*0008*/ 	.dword	__unnamed_1
	.align		8
        /*0010*/ 	.dword	_ZN40_INTERNAL_50a5eefb_4_k_cu_92d16e3a_232024cuda3std3__45__cpo5beginE
	.align		8
        /*0018*/ 	.dword	_ZN40_INTERNAL_50a5eefb_4_k_cu_92d16e3a_232024cuda3std3__45__cpo3endE
	.align		8
        /*0020*/ 	.dword	_ZN40_INTERNAL_50a5eefb_4_k_cu_92d16e3a_232024cuda3std3__45__cpo6cbeginE
	.align		8
        /*0028*/ 	.dword	_ZN40_INTERNAL_50a5eefb_4_k_cu_92d16e3a_232024cuda3std3__45__cpo4cendE
	.align		8
        /*0030*/ 	.dword	_ZN40_INTERNAL_50a5eefb_4_k_cu_92d16e3a_232024cuda3std3__442_GLOBAL__N__50a5eefb_4_k_cu_92d16e3a_232026ignoreE
	.align		8
        /*0038*/ 	.dword	_ZN40_INTERNAL_50a5eefb_4_k_cu_92d16e3a_232024cuda3std3__419piecewise_constructE
	.align		8
        /*0040*/ 	.dword	_ZN40_INTERNAL_50a5eefb_4_k_cu_92d16e3a_232024cuda3std3__48in_placeE
	.align		8
        /*0048*/ 	.dword	_ZN40_INTERNAL_50a5eefb_4_k_cu_92d16e3a_232024cuda3std6ranges3__45__cpo4swapE
	.align		8
        /*0050*/ 	.dword	_ZN40_INTERNAL_50a5eefb_4_k_cu_92d16e3a_232024cuda3std6ranges3__45__cpo9iter_moveE
	.align		8
        /*0058*/ 	.dword	_ZN40_INTERNAL_50a5eefb_4_k_cu_92d16e3a_232024cute7productE
	.align		8
        /*0060*/ 	.dword	_ZN40_INTERNAL_50a5eefb_4_k_cu_92d16e3a_232024cute1_E
	.align		8
        /*0068*/ 	.dword	$str$22
	.align		8
        /*0070*/ 	.dword	$str$23


//--------------------- .text._ZN7cutlass13device_kernelINS_4gemm6kernel13GemmUniversalIN4cute5tupleIJiiiiEEENS1_10collective13CollectiveMmaINS1_34MainloopSm90TmaGmmaWarpSpecializedILi3ENS5_IJNS4_1CILi1EEENSA_ILi8EEESB_EEENS1_35KernelTmaWarpSpecializedCooperativeEEENS5_IJNSA_ILi128EEESG_NSA_ILi64EEEEEEfNS5_IJlSB_lEEEfSJ_NS4_8TiledMMAINS4_8MMA_AtomIJNS4_4SM904GMMA30MMA_64x128x8_F32TF32TF32_SS_TNILNSN_7ScaleInE1ELSP_1EEEEEENS4_6LayoutINS5_IJNSA_ILi2EEESB_SB_EEENS5_IJSB_NSA_ILi0EEESV_EEEEENS5_IJNS4_10UnderscoreESY_SY_EEEEENS4_23SM90_TMA_LOAD_MULTICASTENS4_14ComposedLayoutINS4_7SwizzleILi3ELi4ELi3EEENS4_18smem_ptr_flag_bitsILi32EEENSS_INS5_IJSC_NSA_ILi32EEEEEENS5_IJS17_SB_EEEEEEEvNS4_8identityENS4_13SM90_TMA_LOADES1B_vS1C_EENS_8epilogue10collective6detail29Sm90TmaWarpSpecializedAdapterINS1G_15DefaultEpilogueIfSJ_SJ_NS1F_6thread17LinearCombinationIfLi1EffLNS1K_9ScaleType4KindE0ELNS_15FloatRoundStyleE2EfEENS1_15EpilogueDefaultEEEEEvvEEEEvNT_6ParamsE --------------------------
	.section	.text._ZN7cutlass13device_kernelINS_4gemm6kernel13GemmUniversalIN4cute5tupleIJiiiiEEENS1_10collective13CollectiveMmaINS1_34MainloopSm90TmaGmmaWarpSpecializedILi3ENS5_IJNS4_1CILi1EEENSA_ILi8EEESB_EEENS1_35KernelTmaWarpSpecializedCooperativeEEENS5_IJNSA_ILi128EEESG_NSA_ILi64EEEEEEfNS5_IJlSB_lEEEfSJ_NS4_8TiledMMAINS4_8MMA_AtomIJNS4_4SM904GMMA30MMA_64x128x8_F32TF32TF32_SS_TNILNSN_7ScaleInE1ELSP_1EEEEEENS4_6LayoutINS5_IJNSA_ILi2EEESB_SB_EEENS5_IJSB_NSA_ILi0EEESV_EEEEENS5_IJNS4_10UnderscoreESY_SY_EEEEENS4_23SM90_TMA_LOAD_MULTICASTENS4_14ComposedLayoutINS4_7SwizzleILi3ELi4ELi3EEENS4_18smem_ptr_flag_bitsILi32EEENSS_INS5_IJSC_NSA_ILi32EEEEEENS5_IJS17_SB_EEEEEEEvNS4_8identityENS4_13SM90_TMA_LOADES1B_vS1C_EENS_8epilogue10collective6detail29Sm90TmaWarpSpecializedAdapterINS1G_15DefaultEpilogueIfSJ_SJ_NS1F_6thread17LinearCombinationIfLi1EffLNS1K_9ScaleType4KindE0ELNS_15FloatRoundStyleE2EfEENS1_15EpilogueDefaultEEEEEvvEEEEvNT_6ParamsE,"ax",@progbits
	.align	128
.text._ZN7cutlass13device_kernelINS_4gemm6kernel13GemmUniversalIN4cute5tupleIJiiiiEEENS1_10collective13CollectiveMmaINS1_34MainloopSm90TmaGmmaWarpSpecializedILi3ENS5_IJNS4_1CILi1EEENSA_ILi8EEESB_EEENS1_35KernelTmaWarpSpecializedCooperativeEEENS5_IJNSA_ILi128EEESG_NSA_ILi64EEEEEEfNS5_IJlSB_lEEEfSJ_NS4_8TiledMMAINS4_8MMA_AtomIJNS4_4SM904GMMA30MMA_64x128x8_F32TF32TF32_SS_TNILNSN_7ScaleInE1ELSP_1EEEEEENS4_6LayoutINS5_IJNSA_ILi2EEESB_SB_EEENS5_IJSB_NSA_ILi0EEESV_EEEEENS5_IJNS4_10UnderscoreESY_SY_EEEEENS4_23SM90_TMA_LOAD_MULTICASTENS4_14ComposedLayoutINS4_7SwizzleILi3ELi4ELi3EEENS4_18smem_ptr_flag_bitsILi32EEENSS_INS5_IJSC_NSA_ILi32EEEEEENS5_IJS17_SB_EEEEEEEvNS4_8identityENS4_13SM90_TMA_LOADES1B_vS1C_EENS_8epilogue10collective6detail29Sm90TmaWarpSpecializedAdapterINS1G_15DefaultEpilogueIfSJ_SJ_NS1F_6thread17LinearCombinationIfLi1EffLNS1K_9ScaleType4KindE0ELNS_15FloatRoundStyleE2EfEENS1_15EpilogueDefaultEEEEEvvEEEEvNT_6ParamsE:
        .type           _ZN7cutlass13device_kernelINS_4gemm6kernel13GemmUniversalIN4cute5tupleIJiiiiEEENS1_10collective13CollectiveMmaINS1_34MainloopSm90TmaGmmaWarpSpecializedILi3ENS5_IJNS4_1CILi1EEENSA_ILi8EEESB_EEENS1_35KernelTmaWarpSpecializedCooperativeEEENS5_IJNSA_ILi128EEESG_NSA_ILi64EEEEEEfNS5_IJlSB_lEEEfSJ_NS4_8TiledMMAINS4_8MMA_AtomIJNS4_4SM904GMMA30MMA_64x128x8_F32TF32TF32_SS_TNILNSN_7ScaleInE1ELSP_1EEEEEENS4_6LayoutINS5_IJNSA_ILi2EEESB_SB_EEENS5_IJSB_NSA_ILi0EEESV_EEEEENS5_IJNS4_10UnderscoreESY_SY_EEEEENS4_23SM90_TMA_LOAD_MULTICASTENS4_14ComposedLayoutINS4_7SwizzleILi3ELi4ELi3EEENS4_18smem_ptr_flag_bitsILi32EEENSS_INS5_IJSC_NSA_ILi32EEEEEENS5_IJS17_SB_EEEEEEEvNS4_8identityENS4_13SM90_TMA_LOADES1B_vS1C_EENS_8epilogue10collective6detail29Sm90TmaWarpSpecializedAdapterINS1G_15DefaultEpilogueIfSJ_SJ_NS1F_6thread17LinearCombinationIfLi1EffLNS1K_9ScaleType4KindE0ELNS_15FloatRoundStyleE2EfEENS1_15EpilogueDefaultEEEEEvvEEEEvNT_6ParamsE,@function
        .size           _ZN7cutlass13device_kernelINS_4gemm6kernel13GemmUniversalIN4cute5tupleIJiiiiEEENS1_10collective13CollectiveMmaINS1_34MainloopSm90TmaGmmaWarpSpecializedILi3ENS5_IJNS4_1CILi1EEENSA_ILi8EEESB_EEENS1_35KernelTmaWarpSpecializedCooperativeEEENS5_IJNSA_ILi128EEESG_NSA_ILi64EEEEEEfNS5_IJlSB_lEEEfSJ_NS4_8TiledMMAINS4_8MMA_AtomIJNS4_4SM904GMMA30MMA_64x128x8_F32TF32TF32_SS_TNILNSN_7ScaleInE1ELSP_1EEEEEENS4_6LayoutINS5_IJNSA_ILi2EEESB_SB_EEENS5_IJSB_NSA_ILi0EEESV_EEEEENS5_IJNS4_10UnderscoreESY_SY_EEEEENS4_23SM90_TMA_LOAD_MULTICASTENS4_14ComposedLayoutINS4_7SwizzleILi3ELi4ELi3EEENS4_18smem_ptr_flag_bitsILi32EEENSS_INS5_IJSC_NSA_ILi32EEEEEENS5_IJS17_SB_EEEEEEEvNS4_8identityENS4_13SM90_TMA_LOADES1B_vS1C_EENS_8epilogue10collective6detail29Sm90TmaWarpSpecializedAdapterINS1G_15DefaultEpilogueIfSJ_SJ_NS1F_6thread17LinearCombinationIfLi1EffLNS1K_9ScaleType4KindE0ELNS_15FloatRoundStyleE2EfEENS1_15EpilogueDefaultEEEEEvvEEEEvNT_6ParamsE,(.L_x_195 - _ZN7cutlass13device_kernelINS_4gemm6kernel13GemmUniversalIN4cute5tupleIJiiiiEEENS1_10collective13CollectiveMmaINS1_34MainloopSm90TmaGmmaWarpSpecializedILi3ENS5_IJNS4_1CILi1EEENSA_ILi8EEESB_EEENS1_35KernelTmaWarpSpecializedCooperativeEEENS5_IJNSA_ILi128EEESG_NSA_ILi64EEEEEEfNS5_IJlSB_lEEEfSJ_NS4_8TiledMMAINS4_8MMA_AtomIJNS4_4SM904GMMA30MMA_64x128x8_F32TF32TF32_SS_TNILNSN_7ScaleInE1ELSP_1EEEEEENS4_6LayoutINS5_IJNSA_ILi2EEESB_SB_EEENS5_IJSB_NSA_ILi0EEESV_EEEEENS5_IJNS4_10UnderscoreESY_SY_EEEEENS4_23SM90_TMA_LOAD_MULTICASTENS4_14ComposedLayoutINS4_7SwizzleILi3ELi4ELi3EEENS4_18smem_ptr_flag_bitsILi32EEENSS_INS5_IJSC_NSA_ILi32EEEEEENS5_IJS17_SB_EEEEEEEvNS4_8identityENS4_13SM90_TMA_LOADES1B_vS1C_EENS_8epilogue10collective6detail29Sm90TmaWarpSpecializedAdapterINS1G_15DefaultEpilogueIfSJ_SJ_NS1F_6thread17LinearCombinationIfLi1EffLNS1K_9ScaleType4KindE0ELNS_15FloatRoundStyleE2EfEENS1_15EpilogueDefaultEEEEEvvEEEEvNT_6ParamsE)
        .other          _ZN7cutlass13device_kernelINS_4gemm6kernel13GemmUniversalIN4cute5tupleIJiiiiEEENS1_10collective13CollectiveMmaINS1_34MainloopSm90TmaGmmaWarpSpecializedILi3ENS5_IJNS4_1CILi1EEENSA_ILi8EEESB_EEENS1_35KernelTmaWarpSpecializedCooperativeEEENS5_IJNSA_ILi128EEESG_NSA_ILi64EEEEEEfNS5_IJlSB_lEEEfSJ_NS4_8TiledMMAINS4_8MMA_AtomIJNS4_4SM904GMMA30MMA_64x128x8_F32TF32TF32_SS_TNILNSN_7ScaleInE1ELSP_1EEEEEENS4_6LayoutINS5_IJNSA_ILi2EEESB_SB_EEENS5_IJSB_NSA_ILi0EEESV_EEEEENS5_IJNS4_10UnderscoreESY_SY_EEEEENS4_23SM90_TMA_LOAD_MULTICASTENS4_14ComposedLayoutINS4_7SwizzleILi3ELi4ELi3EEENS4_18smem_ptr_flag_bitsILi32EEENSS_INS5_IJSC_NSA_ILi32EEEEEENS5_IJS17_SB_EEEEEEEvNS4_8identityENS4_13SM90_TMA_LOADES1B_vS1C_EENS_8epilogue10collective6detail29Sm90TmaWarpSpecializedAdapterINS1G_15DefaultEpilogueIfSJ_SJ_NS1F_6thread17LinearCombinationIfLi1EffLNS1K_9ScaleType4KindE0ELNS_15FloatRoundStyleE2EfEENS1_15EpilogueDefaultEEEEEvvEEEEvNT_6ParamsE,@"STO_CUDA_ENTRY STV_DEFAULT"
_ZN7cutlass13device_kernelINS_4gemm6kernel13GemmUniversalIN4cute5tupleIJiiiiEEENS1_10collective13CollectiveMmaINS1_34MainloopSm90TmaGmmaWarpSpecializedILi3ENS5_IJNS4_1CILi1EEENSA_ILi8EEESB_EEENS1_35KernelTmaWarpSpecializedCooperativeEEENS5_IJNSA_ILi128EEESG_NSA_ILi64EEEEEEfNS5_IJlSB_lEEEfSJ_NS4_8TiledMMAINS4_8MMA_AtomIJNS4_4SM904GMMA30MMA_64x128x8_F32TF32TF32_SS_TNILNSN_7ScaleInE1ELSP_1EEEEEENS4_6LayoutINS5_IJNSA_ILi2EEESB_SB_EEENS5_IJSB_NSA_ILi0EEESV_EEEEENS5_IJNS4_10UnderscoreESY_SY_EEEEENS4_23SM90_TMA_LOAD_MULTICASTENS4_14ComposedLayoutINS4_7SwizzleILi3ELi4ELi3EEENS4_18smem_ptr_flag_bitsILi32EEENSS_INS5_IJSC_NSA_ILi32EEEEEENS5_IJS17_SB_EEEEEEEvNS4_8identityENS4_13SM90_TMA_LOADES1B_vS1C_EENS_8epilogue10collective6detail29Sm90TmaWarpSpecializedAdapterINS1G_15DefaultEpilogueIfSJ_SJ_NS1F_6thread17LinearCombinationIfLi1EffLNS1K_9ScaleType4KindE0ELNS_15FloatRoundStyleE2EfEENS1_15EpilogueDefaultEEEEEvvEEEEvNT_6ParamsE:
[----:B------:R-:W0:Y:S01]  /*0000*/  LDC R1, c[0x0][0x28] ;  /* 0x00000a00ff017b82 */ /* 0x000e220000000800 */
[----:B------:R-:W1:Y:S01]  /*0010*/  S2R R94, SR_TID.X ;  /* 0x00000000005e7919 */ /* 0x000e620000002100 */
[----:B------:R-:W-:Y:S01]  /*0020*/  ELECT P0, URZ, PT ;  /* 0x00000000003f782f */ /* 0x000fe20003800000 */
[----:B------:R-:W-:Y:S01]  /*0030*/  BSSY B0, `(.L_x_0) ;  /* 0x000000f000007945 */ /* 0x000fe20003800000 */
[--C-:B-1----:R-:W-:Y:S02]  /*0040*/  SHF.R.U32.HI R0, RZ, 0x5, R94.reuse ;  /* 0x00000005ff007819 */ /* 0x102fe4000001165e */
[----:B------:R-:W-:-:S03]  /*0050*/  SHF.R.U32.HI R6, RZ, 0x7, R94 ;  /* 0x00000007ff067819 */ /* 0x000fc6000001165e */
[----:B------:R-:W1:Y:S04]  /*0060*/  SHFL.IDX PT, R3, R0, RZ, 0x1f ;  /* 0x00001fff00037589 */ /* 0x000e6800000e0000 */
[----:B------:R2:W3:Y:S01]  /*0070*/  SHFL.IDX PT, R2, R6, RZ, 0x1f ;  /* 0x00001fff06027589 */ /* 0x0004e200000e0000 */
[----:B-1----:R-:W-:-:S13]  /*0080*/  ISETP.NE.OR P0, PT, R3, RZ, !P0 ;  /* 0x000000ff0300720c */ /* 0x002fda0004705670 */
[----:B0-23--:R-:W-:Y:S05]  /*0090*/  @P0 BRA `(.L_x_1) ;  /* 0x0000000000200947 */ /* 0x00dfea0003800000 */
[----:B------:R-:W-:Y:S02]  /*00a0*/  ULDC.64 UR4, c[0x0][0x198] ;  /* 0x0000660000047ab9 */ /* 0x000fe40000000a00 */
[----:B------:R-:W-:Y:S02]  /*00b0*/  UIADD3 UR6, UP0, UR4, 0xf0, URZ ;  /* 0x000000f004067890 */ /* 0x000fe4000ff1e03f */
[----:B------:R-:W-:Y:S02]  /*00c0*/  UIADD3 UR4, UP1, UR4, 0x1f0, URZ ;  /* 0x000001f004047890 */ /* 0x000fe4000ff3e03f */
[----:B------:R-:W-:Y:S02]  /*00d0*/  UIADD3.X UR7, URZ, UR5, URZ, UP0, !UPT ;  /* 0x000000053f077290 */ /* 0x000fe400087fe43f */
[----:B------:R-:W-:-:S07]  /*00e0*/  UIADD3.X UR5, URZ, UR5, URZ, UP1, !UPT ;  /* 0x000000053f057290 */ /* 0x000fce0008ffe43f */
[----:B------:R0:W-:Y:S02]  /*00f0*/  UTMACCTL.PF [UR6] ;  /* 0x00000000060079b9 */ /* 0x0001e40008040000 */
[----:B------:R0:W-:Y:S02]  /*0100*/  UTMACCTL.PF [UR4] ;  /* 0x00000000040079b9 */ /* 0x0001e40008040000 */
[----:B0-----:R-:W-:Y:S01]  /*0110*/  NOP ;  /* 0x0000000000007918 */ /* 0x001fe20000000000 */
.L_x_1:
[----:B------:R-:W-:Y:S05]  /*0120*/  BSYNC B0 ;  /* 0x0000000000007941 */ /* 0x000fea0003800000 */
.L_x_0:
[----:B------:R-:W0:Y:S02]  /*0130*/  SHFL.IDX PT, R5, R0, RZ, 0x1f ;  /* 0x00001fff00057589 */ /* 0x000e2400000e0000 */
[----:B0-----:R-:W-:-:S13]  /*0140*/  ISETP.NE.AND P0, PT, R5, RZ, PT ;  /* 0x000000ff0500720c */ /* 0x001fda0003f05270 */
[----:B------:R-:W-:Y:S05]  /*0150*/  @P0 BRA `(.L_x_2) ;  /* 0x0000000000500947 */ /* 0x000fea0003800000 */
[----:B------:R-:W0:Y:S01]  /*0160*/  S2UR UR8, SR_CgaCtaId ;  /* 0x00000000000879c3 */ /* 0x000e220000008800 */
[----:B------:R-:W-:Y:S01]  /*0170*/  UMOV UR4, 0x400 ;  /* 0x0000040000047882 */ /* 0x000fe20000000000 */
[----:B------:R-:W-:Y:S01]  /*0180*/  UMOV UR5, 0x1 ;  /* 0x0000000100057882 */ /* 0x000fe20000000000 */
[----:B------:R-:W-:Y:S01]  /*0190*/  UMOV UR6, 0x10 ;  /* 0x0000001000067882 */ /* 0x000fe20000000000 */
[----:B------:R-:W-:Y:S01]  /*01a0*/  ELECT P0, URZ, PT ;  /* 0x00000000003f782f */ /* 0x000fe20003800000 */
[----:B------:R-:W-:-:S04]  /*01b0*/  UIADD3 UR6, -UR6, 0x100000, URZ ;  /* 0x0010000006067890 */ /* 0x000fc8000fffe13f */
[----:B------:R-:W-:Y:S02]  /*01c0*/  USHF.L.U32 UR7, UR6, 0xb, URZ ;  /* 0x0000000b06077899 */ /* 0x000fe4000800063f */
[----:B------:R-:W-:Y:S02]  /*01d0*/  USHF.L.U32 UR6, UR6, 0x1, URZ ;  /* 0x0000000106067899 */ /* 0x000fe4000800063f */
[----:B0-----:R-:W-:Y:S02]  /*01e0*/  ULEA UR8, UR8, UR4, 0x18 ;  /* 0x0000000408087291 */ /* 0x001fe4000f8ec03f */
[----:B------:R-:W-:-:S04]  /*01f0*/  UIADD3 UR4, -UR5, 0x100000, URZ ;  /* 0x0010000005047890 */ /* 0x000fc8000fffe13f */
[----:B------:R-:W-:Y:S02]  /*0200*/  USHF.L.U32 UR5, UR4, 0xb, URZ ;  /* 0x0000000b04057899 */ /* 0x000fe4000800063f */
[----:B------:R-:W-:Y:S01]  /*0210*/  USHF.L.U32 UR4, UR4, 0x1, URZ ;  /* 0x0000000104047899 */ /* 0x000fe2000800063f */
[----:B------:R-:W0:Y:S11]  /*0220*/  FENCE.VIEW.ASYNC.S ;  /* 0x00000000000073c6 */ /* 0x000e360000000000 */
[----:B0-----:R0:W1:Y:S01]  /*0230*/  SYNCS.EXCH.64 URZ, [UR8], UR4 ;  /* 0x00000004083f75b2 */ /* 0x0010620008000100 */
[----:B------:R0:W2:Y:S01]  /*0240*/  SYNCS.EXCH.64 URZ, [UR8+0x18], UR6 ;  /* 0x00001806083f75b2 */ /* 0x0000a20008000100 */
[----:B------:R0:W3:Y:S01]  /*0250*/  SYNCS.EXCH.64 URZ, [UR8+0x8], UR4 ;  /* 0x00000804083f75b2 */ /* 0x0000e20008000100 */
[----:B------:R0:W4:Y:S01]  /*0260*/  SYNCS.EXCH.64 URZ, [UR8+0x20], UR6 ;  /* 0x00002006083f75b2 */ /* 0x0001220008000100 */
[----:B------:R0:W0:Y:S01]  /*0270*/  SYNCS.EXCH.64 URZ, [UR8+0x10], UR4 ;  /* 0x00001004083f75b2 */ /* 0x0000220008000100 */
[----:B------:R0:W0:Y:S01]  /*0280*/  SYNCS.EXCH.64 URZ, [UR8+0x28], UR6 ;  /* 0x00002806083f75b2 */ /* 0x0000220008000100 */
[----:B------:R-:W-:Y:S01]  /*0290*/  NOP ;  /* 0x0000000000007918 */ /* 0x000fe20000000000 */
.L_x_2:
[----:B------:R-:W-:Y:S01]  /*02a0*/  SHF.R.S32.HI R7, RZ, 0x1f, R94 ;  /* 0x0000001fff077819 */ /* 0x000fe2000001145e */
[----:B------:R-:W5:Y:S01]  /*02b0*/  SHFL.IDX PT, R0, R0, RZ, 0x1f ;  /* 0x00001fff00007589 */ /* 0x000f6200000e0000 */
[----:B0-----:R-:W0:Y:S01]  /*02c0*/  S2UR UR8, SR_CTAID.X ;  /* 0x00000000000879c3 */ /* 0x001e220000002500 */
[----:B------:R-:W-:Y:S02]  /*02d0*/  ELECT P0, URZ, PT ;  /* 0x00000000003f782f */ /* 0x000fe40003800000 */
[----:B------:R-:W-:Y:S01]  /*02e0*/  LEA.HI R7, R7, R94, RZ, 0x7 ;  /* 0x0000005e07077211 */ /* 0x000fe200078f38ff */
[----:B------:R-:W1:Y:S01]  /*02f0*/  S2R R4, SR_CTAID.Y ;  /* 0x0000000000047919 */ /* 0x000e620000002600 */
[----:B------:R-:W-:Y:S01]  /*0300*/  ULDC UR4, c[0x0][0x154] ;  /* 0x0000550000047ab9 */ /* 0x000fe20000000800 */
[----:B------:R-:W-:Y:S01]  /*0310*/  NOP ;  /* 0x0000000000007918 */ /* 0x000fe20000000000 */
[----:B------:R-:W-:Y:S01]  /*0320*/  LOP3.LUT R7, R7, 0xffffff80, RZ, 0xc0, !PT ;  /* 0xffffff8007077812 */ /* 0x000fe200078ec0ff */
[----:B------:R-:W-:Y:S01]  /*0330*/  NOP ;  /* 0x0000000000007918 */ /* 0x000fe20000000000 */
[----:B------:R-:W2:Y:S03]  /*0340*/  LDC R14, c[0x0][0x140] ;  /* 0x00005000ff0e7b82 */ /* 0x000ea60000000800 */
[----:B------:R-:W-:-:S05]  /*0350*/  IMAD.IADD R7, R94, 0x1, -R7 ;  /* 0x000000015e077824 */ /* 0x000fca00078e0a07 */
[----:B------:R-:W-:Y:S01]  /*0360*/  SHF.R.S32.HI R8, RZ, 0x1f, R7 ;  /* 0x0000001fff087819 */ /* 0x000fe20000011407 */
[----:B------:R-:W3:Y:S01]  /*0370*/  LDC R12, c[0x0][0x144] ;  /* 0x00005100ff0c7b82 */ /* 0x000ee20000000800 */
[----:B------:R-:W-:Y:S02]  /*0380*/  LOP3.LUT P2, RZ, R7, 0x7, RZ, 0xc0, !PT ;  /* 0x0000000707ff7812 */ /* 0x000fe4000784c0ff */
[----:B------:R-:W-:Y:S02]  /*0390*/  LEA.HI R8, R8, R7, RZ, 0x3 ;  /* 0x0000000708087211 */ /* 0x000fe400078f18ff */
[----:B-----5:R-:W-:Y:S02]  /*03a0*/  ISETP.NE.OR P0, PT, R0, RZ, !P0 ;  /* 0x000000ff0000720c */ /* 0x020fe40004705670 */
[--C-:B------:R-:W-:Y:S02]  /*03b0*/  SHF.R.S32.HI R0, RZ, 0x3, R8.reuse ;  /* 0x00000003ff007819 */ /* 0x100fe40000011408 */
[----:B------:R-:W-:-:S02]  /*03c0*/  SHF.R.S32.HI R9, RZ, 0x1f, R8 ;  /* 0x0000001fff097819 */ /* 0x000fc40000011408 */
[----:B------:R-:W-:Y:S02]  /*03d0*/  SHF.R.S32.HI R8, RZ, 0x1f, R5 ;  /* 0x0000001fff087819 */ /* 0x000fe40000011405 */
[----:B------:R-:W-:Y:S02]  /*03e0*/  LEA.HI R9, R9, R0, RZ, 0x2 ;  /* 0x0000000009097211 */ /* 0x000fe400078f10ff */
[----:B------:R-:W-:Y:S02]  /*03f0*/  LEA.HI R8, R8, R5, RZ, 0x2 ;  /* 0x0000000508087211 */ /* 0x000fe400078f10ff */
[----:B-1----:R-:W-:Y:S01]  /*0400*/  I2FP.F32.U32 R11, R4 ;  /* 0x00000004000b7245 */ /* 0x002fe20000201000 */
[----:B------:R-:W-:Y:S01]  /*0410*/  VOTEU.ALL UP0, P0 ;  /* 0x00000000003f7886 */ /* 0x000fe20000000000 */
[----:B------:R-:W-:Y:S01]  /*0420*/  LOP3.LUT R10, R8, 0x3ffffffc, RZ, 0xc0, !PT ;  /* 0x3ffffffc080a7812 */ /* 0x000fe200078ec0ff */
[----:B------:R-:W-:Y:S01]  /*0430*/  VOTEU.ALL UP1, P0 ;  /* 0x00000000003f7886 */ /* 0x000fe20000020000 */
[----:B------:R-:W-:Y:S01]  /*0440*/  LOP3.LUT R9, R9, 0xfffffffc, RZ, 0xc0, !PT ;  /* 0xfffffffc09097812 */ /* 0x000fe200078ec0ff */
[----:B------:R-:W-:Y:S01]  /*0450*/  FMUL R13, R11, UR4 ;  /* 0x000000040b0d7c20 */ /* 0x000fe20008400000 */
[----:B------:R-:W1:Y:S01]  /*0460*/  @!UP0 S2UR UR7, SR_CgaCtaId ;  /* 0x00000000000789c3 */ /* 0x000e620000008800 */
[----:B------:R-:W-:Y:S01]  /*0470*/  IMAD.IADD R11, R5, 0x1, -R10 ;  /* 0x00000001050b7824 */ /* 0x000fe200078e0a0a */
[----:B0-----:R-:W-:Y:S01]  /*0480*/  I2FP.F32.U32 R10, UR8 ;  /* 0x00000008000a7c45 */ /* 0x001fe20008201000 */
[----:B------:R-:W-:Y:S01]  /*0490*/  IMAD.IADD R8, R0, 0x1, -R9 ;  /* 0x0000000100087824 */ /* 0x000fe200078e0a09 */
[----:B------:R-:W-:Y:S01]  /*04a0*/  ULDC UR4, c[0x0][0x150] ;  /* 0x0000540000047ab9 */ /* 0x000fe20000000800 */
[----:B------:R-:W0:Y:S01]  /*04b0*/  F2I.U32.TRUNC.NTZ R13, R13 ;  /* 0x0000000d000d7305 */ /* 0x000e22000020f000 */
[----:B------:R-:W-:Y:S01]  /*04c0*/  SHF.R.S32.HI R0, RZ, 0x1f, R3 ;  /* 0x0000001fff007819 */ /* 0x000fe20000011403 */
[----:B------:R-:W-:Y:S01]  /*04d0*/  FMUL R10, R10, UR4 ;  /* 0x000000040a0a7c20 */ /* 0x000fe20008400000 */
[----:B------:R-:W5:Y:S01]  /*04e0*/  LDC R9, c[0x0][0x148] ;  /* 0x00005200ff097b82 */ /* 0x000f620000000800 */
[----:B------:R-:W-:Y:S01]  /*04f0*/  IMAD R8, R11, 0x4, R8 ;  /* 0x000000040b087824 */ /* 0x000fe200078e0208 */
[----:B------:R-:W-:Y:S01]  /*0500*/  LEA.HI R0, R0, R3, RZ, 0x2 ;  /* 0x0000000300007211 */ /* 0x000fe200078f10ff */
[----:B------:R-:W-:Y:S01]  /*0510*/  UMOV UR4, 0x20 ;  /* 0x0000002000047882 */ /* 0x000fe20000000000 */
[----:B------:R-:W-:Y:S01]  /*0520*/  @!UP0 UMOV UR6, 0x400 ;  /* 0x0000040000068882 */ /* 0x000fe20000000000 */
[----:B------:R-:W4:Y:S01]  /*0530*/  F2I.U32.TRUNC.NTZ R10, R10 ;  /* 0x0000000a000a7305 */ /* 0x000f22000020f000 */
[----:B------:R-:W-:Y:S01]  /*0540*/  LOP3.LUT R0, R0, 0xfffffffc, RZ, 0xc0, !PT ;  /* 0xfffffffc00007812 */ /* 0x000fe200078ec0ff */
[----:B------:R-:W-:Y:S01]  /*0550*/  IMAD.SHL.U32 R19, R8, 0x4, RZ ;  /* 0x0000000408137824 */ /* 0x000fe200078e00ff */
[----:B------:R-:W-:-:S04]  /*0560*/  @!UP0 UIADD3 UR4, -UR4, 0x100000, URZ ;  /* 0x0010000004048890 */ /* 0x000fc8000fffe13f */
[----:B------:R-:W-:Y:S02]  /*0570*/  @!UP0 USHF.L.U32 UR5, UR4, 0xb, URZ ;  /* 0x0000000b04058899 */ /* 0x000fe4000800063f */
[----:B------:R-:W-:Y:S01]  /*0580*/  @!UP0 USHF.L.U32 UR4, UR4, 0x1, URZ ;  /* 0x0000000104048899 */ /* 0x000fe2000800063f */
[----:B--2---:R-:W-:Y:S01]  /*0590*/  ISETP.EQ.U32.AND P3, PT, R14, 0x1, PT ;  /* 0x000000010e00780c */ /* 0x004fe20003f62070 */
[----:B------:R-:W-:Y:S01]  /*05a0*/  IMAD.IADD R3, R3, 0x1, -R0 ;  /* 0x0000000103037824 */ /* 0x000fe200078e0a00 */
[----:B------:R-:W-:Y:S01]  /*05b0*/  LOP3.LUT R19, R8, 0xc, R19, 0x78, !PT ;  /* 0x0000000c08137812 */ /* 0x000fe200078e7813 */
[----:B0-----:R-:W-:Y:S02]  /*05c0*/  IMAD.MOV R20, RZ, RZ, -R13 ;  /* 0x000000ffff147224 */ /* 0x001fe400078e0a0d */
[----:B------:R-:W-:Y:S01]  /*05d0*/  VIADD R8, R2, 0xffffffff ;  /* 0xffffffff02087836 */ /* 0x000fe20000000000 */
[----:B-1----:R-:W-:Y:S01]  /*05e0*/  @!UP0 ULEA UR6, UR7, UR6, 0x18 ;  /* 0x0000000607068291 */ /* 0x002fe2000f8ec03f */
[----:B------:R-:W-:Y:S01]  /*05f0*/  ISETP.NE.AND P1, PT, R3, 0x3, PT ;  /* 0x000000030300780c */ /* 0x000fe20003f25270 */
[----:B------:R-:W-:Y:S01]  /*0600*/  VOTEU.ALL UP0, P0 ;  /* 0x00000000003f7886 */ /* 0x000fe20000000000 */
[----:B------:R-:W-:Y:S01]  /*0610*/  ISETP.LT.U32.AND P0, PT, R19, 0x8, !P2 ;  /* 0x000000081300780c */ /* 0x000fe20005701070 */
[----:B----4-:R-:W-:Y:S01]  /*0620*/  IMAD.MOV R7, RZ, RZ, -R10 ;  /* 0x000000ffff077224 */ /* 0x010fe200078e0a0a */
[----:B------:R-:W-:-:S02]  /*0630*/  ISETP.EQ.OR P1, PT, R3, RZ, !P1 ;  /* 0x000000ff0300720c */ /* 0x000fc40004f22670 */
[----:B------:R-:W-:Y:S01]  /*0640*/  ISETP.GE.U32.AND P5, PT, R8, 0x2, PT ;  /* 0x000000020800780c */ /* 0x000fe20003fa6070 */
[----:B-----5:R-:W-:Y:S01]  /*0650*/  IMAD R0, R9, R20, R4 ;  /* 0x0000001409007224 */ /* 0x020fe200078e0204 */
[----:B------:R-:W-:Y:S01]  /*0660*/  ISETP.EQ.AND P1, PT, R2, RZ, P1 ;  /* 0x000000ff0200720c */ /* 0x000fe20000f22270 */
[----:B---3--:R-:W-:Y:S01]  /*0670*/  IMAD R7, R12, R7, UR8 ;  /* 0x000000080c077e24 */ /* 0x008fe2000f8e0207 */
[----:B------:R-:W-:Y:S01]  /*0680*/  ISETP.NE.AND P2, PT, R2, RZ, PT ;  /* 0x000000ff0200720c */ /* 0x000fe20003f45270 */
[----:B------:R-:W0:Y:S02]  /*0690*/  FENCE.VIEW.ASYNC.S ;  /* 0x00000000000073c6 */ /* 0x000e240000000000 */
[----:B0-----:R0:W1:Y:S01]  /*06a0*/  @!UP0 SYNCS.EXCH.64 URZ, [UR6+0x40], UR4 ;  /* 0x00004004063f85b2 */ /* 0x0010620008000100 */
[----:B------:R-:W-:Y:S02]  /*06b0*/  ISETP.NE.AND P4, PT, R0, R19, PT ;  /* 0x000000130000720c */ /* 0x000fe40003f85270 */
[----:B------:R-:W-:-:S02]  /*06c0*/  SEL R18, RZ, 0x1, !P1 ;  /* 0x00000001ff127807 */ /* 0x000fc40004800000 */
[----:B------:R-:W-:Y:S02]  /*06d0*/  ISETP.EQ.OR P4, PT, R7, RZ, !P4 ;  /* 0x000000ff0700720c */ /* 0x000fe40006782670 */
[----:B------:R-:W-:Y:S02]  /*06e0*/  LOP3.LUT R0, R94, 0x7f, RZ, 0xc0, !PT ;  /* 0x0000007f5e007812 */ /* 0x000fe400078ec0ff */
[----:B------:R-:W-:Y:S02]  /*06f0*/  PLOP3.LUT P0, PT, P0, P4, PT, 0x80, 0x0 ;  /* 0x000000000000781c */ /* 0x000fe40000709070 */
[----:B------:R-:W-:Y:S02]  /*0700*/  SEL R18, R18, 0x2, P5 ;  /* 0x0000000212127807 */ /* 0x000fe40002800000 */
[----:B------:R-:W-:Y:S01]  /*0710*/  P2R R102, PR, RZ, 0x1 ;  /* 0x00000001ff667803 */ /* 0x000fe20000000000 */
[----:B------:R0:W2:Y:S01]  /*0720*/  @!UP1 SYNCS.EXCH.64 URZ, [UR6+0x48], UR4 ;  /* 0x00004804063f95b2 */ /* 0x0000a20008000100 */
[----:B------:R-:W-:Y:S01]  /*0730*/  NOP ;  /* 0x0000000000007918 */ /* 0x000fe20000000000 */
[----:B------:R-:W-:Y:S06]  /*0740*/  @!P3 BRA `(.L_x_3) ;  /* 0x000000000008b947 */ /* 0x000fec0003800000 */
[----:B-12---:R-:W-:Y:S01]  /*0750*/  UCGABAR_ARV ;  /* 0x00000000000079c7 */ /* 0x006fe20008000000 */
[----:B------:R-:W-:Y:S05]  /*0760*/  BRA `(.L_x_4) ;  /* 0x0000000000047947 */ /* 0x000fea0003800000 */
.L_x_3:
[----:B-12---:R-:W-:Y:S01]  /*0770*/  NOP ;  /* 0x0000000000007918 */ /* 0x006fe20000000000 */
.L_x_4:
[----:B------:R-:W1:Y:S01]  /*0780*/  LDC R2, c[0x0][0x65c] ;  /* 0x00019700ff027b82 */ /* 0x000e620000000800 */
[----:B------:R-:W-:Y:S02]  /*0790*/  IMAD.U32 R10, RZ, RZ, UR8 ;  /* 0x00000008ff0a7e24 */ /* 0x000fe4000f8e00ff */
[----:B------:R-:W-:Y:S01]  /*07a0*/  IMAD.MOV.U32 R11, RZ, RZ, RZ ;  /* 0x000000ffff0b7224 */ /* 0x000fe200078e00ff */
[----:B-1----:R-:W-:-:S04]  /*07b0*/  ISETP.NE.AND P1, PT, R2, 0x1, PT ;  /* 0x000000010200780c */ /* 0x002fc80003f25270 */
[----:B------:R-:W-:-:S09]  /*07c0*/  P2R R5, PR, RZ, 0x2 ;  /* 0x00000002ff057803 */ /* 0x000fd20000000000 */
[----:B------:R-:W1:Y:S01]  /*07d0*/  @P1 LDC R17, c[0x0][0x10] ;  /* 0x00000400ff111b82 */ /* 0x000e620000000800 */
[----:B------:R-:W-:Y:S02]  /*07e0*/  @P1 IMAD.MOV.U32 R5, RZ, RZ, RZ ;  /* 0x000000ffff051224 */ /* 0x000fe400078e00ff */
[----:B------:R-:W-:-:S05]  /*07f0*/  @P1 IMAD.MOV.U32 R15, RZ, RZ, RZ ;  /* 0x000000ffff0f1224 */ /* 0x000fca00078e00ff */
[----:B------:R-:W2:Y:S01]  /*0800*/  @!P1 LDC R13, c[0x0][0xc] ;  /* 0x00000300ff0d9b82 */ /* 0x000ea20000000800 */
[----:B0-----:R-:W-:Y:S01]  /*0810*/  ULDC UR4, c[0x0][0xc] ;  /* 0x0000030000047ab9 */ /* 0x001fe20000000800 */
[----:B------:R-:W-:Y:S01]  /*0820*/  ULDC UR5, c[0x0][0x10] ;  /* 0x0000040000057ab9 */ /* 0x000fe20000000800 */
[----:B------:R-:W-:Y:S01]  /*0830*/  ULDC UR6, c[0x0][0x14] ;  /* 0x0000050000067ab9 */ /* 0x000fe20000000800 */
[----:B------:R-:W-:-:S04]  /*0840*/  UIMAD.WIDE.U32 UR4, UR4, UR5, URZ ;  /* 0x00000005040472a5 */ /* 0x000fc8000f8e003f */
[----:B------:R-:W-:Y:S02]  /*0850*/  UIMAD.WIDE.U32 UR38, UR4, UR6, URZ ;  /* 0x00000006042672a5 */ /* 0x000fe4000f8e003f */
[----:B------:R-:W-:-:S04]  /*0860*/  UIMAD UR41, UR5, UR6, URZ ;  /* 0x00000006052972a4 */ /* 0x000fc8000f8e023f */
[----:B------:R-:W-:Y:S01]  /*0870*/  UIADD3 UR41, UR39, UR41, URZ ;  /* 0x0000002927297290 */ /* 0x000fe2000fffe03f */
[----:B-1----:R-:W-:-:S04]  /*0880*/  @P1 IMAD.WIDE.U32 R16, R17, UR8, R4 ;  /* 0x0000000811101c25 */ /* 0x002fc8000f8e0004 */
[----:B------:R-:W-:Y:S02]  /*0890*/  @P1 IMAD.IADD R17, R17, 0x1, R15 ;  /* 0x0000000111111824 */ /* 0x000fe400078e020f */
[----:B--2---:R-:W-:-:S04]  /*08a0*/  @!P1 IMAD.WIDE.U32 R10, R4, R13, R10 ;  /* 0x0000000d040a9225 */ /* 0x004fc800078e000a */
[----:B------:R-:W-:Y:S02]  /*08b0*/  @!P1 IMAD.MOV.U32 R16, RZ, RZ, R10 ;  /* 0x000000ffff109224 */ /* 0x000fe400078e000a */
[----:B------:R-:W-:Y:S01]  /*08c0*/  @!P1 IMAD.MOV.U32 R17, RZ, RZ, R11 ;  /* 0x000000ffff119224 */ /* 0x000fe200078e000b */
[----:B------:R-:W-:Y:S06]  /*08d0*/  @!P3 BRA `(.L_x_5) ;  /* 0x00000000000cb947 */ /* 0x000fec0003800000 */
[----:B------:R-:W-:Y:S01]  /*08e0*/  UCGABAR_WAIT ;  /* 0x0000000000007dc7 */ /* 0x000fe20008000000 */
[----:B------:R-:W-:Y:S01]  /*08f0*/  CCTL.IVALL ;  /* 0x00000000ff00798f */ /* 0x000fe20002000000 */
[----:B------:R-:W-:Y:S05]  /*0900*/  BRA `(.L_x_6) ;  /* 0x0000000000047947 */ /* 0x000fea0003800000 */
.L_x_5:
[----:B------:R-:W-:Y:S06]  /*0910*/  BAR.SYNC.DEFER_BLOCKING 0x0 ;  /* 0x0000000000007b1d */ /* 0x000fec0000010000 */
.L_x_6:
[----:B------:R-:W-:Y:S05]  /*0920*/  @!P2 BRA `(.L_x_7) ;  /* 0x000000540064a947 */ /* 0x000fea0003800000 */
[----:B------:R-:W-:-:S13]  /*0930*/  ISETP.GT.U32.AND P0, PT, R8, 0x1, PT ;  /* 0x000000010800780c */ /* 0x000fda0003f04070 */
[----:B------:R-:W-:Y:S05]  /*0940*/  @P0 EXIT ;  /* 0x000000000000094d */ /* 0x000fea0003800000 */
[----:B------:R-:W-:Y:S01]  /*0950*/  ULDC.64 UR4, c[0x0][0x650] ;  /* 0x0001940000047ab9 */ /* 0x000fe20000000a00 */
[----:B------:R-:W-:Y:S01]  /*0960*/  PRMT R3, RZ, 0x7610, R3 ;  /* 0x00007610ff037816 */ /* 0x000fe20000000003 */
[----:B------:R-:W-:Y:S01]  /*0970*/  IMAD.MOV.U32 R101, RZ, RZ, -0x1 ;  /* 0xffffffffff657424 */ /* 0x000fe200078e00ff */
[----:B------:R-:W-:Y:S01]  /*0980*/  ISETP.GE.U32.AND P0, PT, R16, UR4, PT ;  /* 0x0000000410007c0c */ /* 0x000fe2000bf06070 */
[----:B------:R-:W-:Y:S02]  /*0990*/  IMAD.MOV.U32 R100, RZ, RZ, -0x1 ;  /* 0xffffffffff647424 */ /* 0x000fe400078e00ff */
[----:B------:R-:W-:Y:S01]  /*09a0*/  IMAD.MOV.U32 R99, RZ, RZ, -0x1 ;  /* 0xffffffffff637424 */ /* 0x000fe200078e00ff */
[----:B------:R-:W-:-:S13]  /*09b0*/  ISETP.GE.U32.AND.EX P0, PT, R17, UR5, PT, P0 ;  /* 0x0000000511007c0c */ /* 0x000fda000bf06100 */
[----:B------:R-:W-:Y:S05]  /*09c0*/  @P0 BRA `(.L_x_8) ;  /* 0x0000000400280947 */ /* 0x000fea0003800000 */
[----:B------:R-:W0:Y:S01]  /*09d0*/  LDC.64 R22, c[0x0][0x628] ;  /* 0x00018a00ff167b82 */ /* 0x000e220000000a00 */
[----:B------:R-:W-:Y:S02]  /*09e0*/  IMAD.MOV.U32 R10, RZ, RZ, R16 ;  /* 0x000000ffff0a7224 */ /* 0x000fe400078e0010 */
[----:B------:R-:W-:-:S05]  /*09f0*/  IMAD.MOV.U32 R11, RZ, RZ, R17 ;  /* 0x000000ffff0b7224 */ /* 0x000fca00078e0011 */
[----:B------:R-:W1:Y:S08]  /*0a00*/  LDC R8, c[0x0][0x630] ;  /* 0x00018c00ff087b82 */ /* 0x000e700000000800 */
[----:B------:R-:W2:Y:S01]  /*0a10*/  LDC.64 R24, c[0x0][0x620] ;  /* 0x00018800ff187b82 */ /* 0x000ea20000000a00 */
[----:B0-----:R-:W-:-:S04]  /*0a20*/  ISETP.NE.U32.AND P0, PT, R22, RZ, PT ;  /* 0x000000ff1600720c */ /* 0x001fc80003f05070 */
[----:B------:R-:W-:-:S13]  /*0a30*/  ISETP.NE.AND.EX P0, PT, R23, RZ, PT, P0 ;  /* 0x000000ff1700720c */ /* 0x000fda0003f05300 */
[----:B-12---:R-:W-:Y:S05]  /*0a40*/  @!P0 BRA `(.L_x_9) ;  /* 0x0000000000288947 */ /* 0x006fea0003800000 */
[----:B------:R-:W0:Y:S02]  /*0a50*/  LDC R3, c[0x0][0x634] ;  /* 0x00018d00ff037b82 */ /* 0x000e240000000800 */
[----:B0-----:R-:W-:-:S05]  /*0a60*/  IADD3 R3, P0, R16, R3, RZ ;  /* 0x0000000310037210 */ /* 0x001fca0007f1e0ff */
[----:B------:R-:W-:-:S04]  /*0a70*/  IMAD.X R21, RZ, RZ, R17, P0 ;  /* 0x000000ffff157224 */ /* 0x000fc800000e0611 */
[----:B------:R-:W-:-:S04]  /*0a80*/  IMAD.WIDE.U32 R10, R21, R22, RZ ;  /* 0x00000016150a7225 */ /* 0x000fc800078e00ff */
[----:B------:R-:W-:-:S04]  /*0a90*/  IMAD.WIDE.U32 R12, P0, R3, R23, R10 ;  /* 0x00000017030c7225 */ /* 0x000fc8000780000a */
[----:B------:R-:W-:-:S04]  /*0aa0*/  IMAD.WIDE.U32 R10, R3, R22, RZ ;  /* 0x00000016030a7225 */ /* 0x000fc800078e00ff */
[----:B------:R-:W-:Y:S01]  /*0ab0*/  IMAD.X R15, RZ, RZ, RZ, P0 ;  /* 0x000000ffff0f7224 */ /* 0x000fe200000e06ff */
[----:B------:R-:W-:Y:S01]  /*0ac0*/  IADD3 RZ, P0, R11, R12, RZ ;  /* 0x0000000c0bff7210 */ /* 0x000fe20007f1e0ff */
[----:B------:R-:W-:-:S04]  /*0ad0*/  IMAD.MOV.U32 R14, RZ, RZ, R13 ;  /* 0x000000ffff0e7224 */ /* 0x000fc800078e000d */
[----:B------:R-:W-:-:S08]  /*0ae0*/  IMAD.WIDE.U32.X R10, R21, R23, R14, P0 ;  /* 0x00000017150a7225 */ /* 0x000fd000000e040e */
.L_x_9:
[----:B------:R-:W0:Y:S01]  /*0af0*/  LDC.64 R28, c[0x0][0x640] ;  /* 0x00019000ff1c7b82 */ /* 0x000e220000000a00 */
[-CC-:B------:R-:W-:Y:S01]  /*0b00*/  SHF.R.U64 R99, R10, R8.reuse, R11.reuse ;  /* 0x000000080a637219 */ /* 0x180fe2000000120b */
[----:B------:R-:W-:Y:S01]  /*0b10*/  IMAD.MOV.U32 R23, RZ, RZ, 0x1 ;  /* 0x00000001ff177424 */ /* 0x000fe200078e00ff */
[----:B------:R-:W-:Y:S02]  /*0b20*/  SHF.R.U32.HI R3, RZ, R8, R11 ;  /* 0x00000008ff037219 */ /* 0x000fe4000001160b */
[----:B------:R-:W-:-:S03]  /*0b30*/  IADD3 R5, P0, RZ, -R99, RZ ;  /* 0x80000063ff057210 */ /* 0x000fc60007f1e0ff */
[----:B------:R-:W1:Y:S02]  /*0b40*/  LDC R12, c[0x0][0x618] ;  /* 0x00018600ff0c7b82 */ /* 0x000e640000000800 */
[----:B------:R-:W-:Y:S02]  /*0b50*/  IMAD.X R3, RZ, RZ, ~R3, P0 ;  /* 0x000000ffff037224 */ /* 0x000fe400000e0e03 */
[----:B------:R-:W-:-:S04]  /*0b60*/  IMAD.WIDE.U32 R10, R5, R24, R16 ;  /* 0x00000018050a7225 */ /* 0x000fc800078e0010 */
[----:B------:R-:W2:Y:S01]  /*0b70*/  LDC R22, c[0x0][0x608] ;  /* 0x00018200ff167b82 */ /* 0x000ea20000000800 */
[----:B------:R-:W-:Y:S02]  /*0b80*/  IMAD R8, R3, R24, RZ ;  /* 0x0000001803087224 */ /* 0x000fe400078e02ff */
[----:B------:R-:W-:Y:S02]  /*0b90*/  IMAD.MOV.U32 R3, RZ, RZ, -0x1 ;  /* 0xffffffffff037424 */ /* 0x000fe400078e00ff */
[----:B------:R-:W-:-:S03]  /*0ba0*/  IMAD R5, R5, R25, R8 ;  /* 0x0000001905057224 */ /* 0x000fc600078e0208 */
[----:B------:R-:W3:Y:S01]  /*0bb0*/  LDC R26, c[0x0][0x658] ;  /* 0x00019600ff1a7b82 */ /* 0x000ee20000000800 */
[----:B------:R-:W-:Y:S01]  /*0bc0*/  IMAD.IADD R5, R11, 0x1, R5 ;  /* 0x000000010b057824 */ /* 0x000fe200078e0205 */
[----:B0-----:R-:W-:-:S04]  /*0bd0*/  ISETP.NE.U32.AND P0, PT, R28, RZ, PT ;  /* 0x000000ff1c00720c */ /* 0x001fc80003f05070 */
[----:B------:R-:W-:Y:S02]  /*0be0*/  ISETP.NE.AND.EX P0, PT, R29, RZ, PT, P0 ;  /* 0x000000ff1d00720c */ /* 0x000fe40003f05300 */
[----:B------:R-:W0:Y:S01]  /*0bf0*/  LDC R24, c[0x0][0x600] ;  /* 0x00018000ff187b82 */ /* 0x000e220000000800 */
[-CC-:B-1----:R-:W-:Y:S02]  /*0c00*/  SHF.R.U64 R14, R10, R12.reuse, R5.reuse ;  /* 0x0000000c0a0e7219 */ /* 0x182fe40000001205 */
[----:B------:R-:W-:-:S05]  /*0c10*/  SHF.R.U32.HI R5, RZ, R12, R5 ;  /* 0x0000000cff057219 */ /* 0x000fca0000011605 */
[----:B------:R-:W1:Y:S01]  /*0c20*/  LDC R15, c[0x0][0x648] ;  /* 0x00019200ff0f7b82 */ /* 0x000e620000000800 */
[-CC-:B--2---:R-:W-:Y:S02]  /*0c30*/  SHF.R.U64 R27, R14, R22.reuse, R5.reuse ;  /* 0x000000160e1b7219 */ /* 0x184fe40000001205 */
[----:B------:R-:W-:Y:S01]  /*0c40*/  SHF.R.U32.HI R5, RZ, R22, R5 ;  /* 0x00000016ff057219 */ /* 0x000fe20000011605 */
[----:B------:R-:W-:-:S04]  /*0c50*/  IMAD R22, R9, R20, R4 ;  /* 0x0000001409167224 */ /* 0x000fc800078e0204 */
[----:B------:R-:W2:Y:S01]  /*0c60*/  LDC R21, c[0x0][0x638] ;  /* 0x00018e00ff157b82 */ /* 0x000ea20000000800 */
[-CC-:B---3--:R-:W-:Y:S02]  /*0c70*/  SHF.R.U64 R20, R27, R26.reuse, R5.reuse ;  /* 0x0000001a1b147219 */ /* 0x188fe40000001205 */
[-C--:B------:R-:W-:Y:S02]  /*0c80*/  SHF.L.U32 R3, R3, R26.reuse, RZ ;  /* 0x0000001a03037219 */ /* 0x080fe400000006ff */
[----:B------:R-:W-:Y:S01]  /*0c90*/  SHF.R.U32.HI R5, RZ, R26, R5 ;  /* 0x0000001aff057219 */ /* 0x000fe20000011605 */
[----:B------:R-:W-:Y:S01]  /*0ca0*/  IMAD.MOV.U32 R4, RZ, RZ, R20 ;  /* 0x000000ffff047224 */ /* 0x000fe200078e0014 */
[----:B------:R-:W-:Y:S01]  /*0cb0*/  LOP3.LUT R12, RZ, R3, RZ, 0x33, !PT ;  /* 0x00000003ff0c7212 */ /* 0x000fe200078e33ff */
[----:B------:R-:W3:Y:S01]  /*0cc0*/  LDC R25, c[0x0][0x610] ;  /* 0x00018400ff197b82 */ /* 0x000ee20000000800 */
[----:B------:R-:W-:Y:S05]  /*0cd0*/  @!P0 BRA `(.L_x_10) ;  /* 0x0000000000288947 */ /* 0x000fea0003800000 */
[----:B------:R-:W4:Y:S02]  /*0ce0*/  LDC R3, c[0x0][0x64c] ;  /* 0x00019300ff037b82 */ /* 0x000f240000000800 */
[----:B----4-:R-:W-:-:S05]  /*0cf0*/  IADD3 R3, P0, R20, R3, RZ ;  /* 0x0000000314037210 */ /* 0x010fca0007f1e0ff */
        /* <DEDUP_REMOVED lines=8> */
.L_x_10:
[----:B-1----:R-:W-:Y:S01]  /*0d80*/  SHF.R.U64 R4, R4, R15, R5 ;  /* 0x0000000f04047219 */ /* 0x002fe20000001205 */
[----:B0-----:R-:W-:Y:S01]  /*0d90*/  VIADD R5, R24, 0xffffffff ;  /* 0xffffffff18057836 */ /* 0x001fe20000000000 */
[----:B------:R-:W-:Y:S02]  /*0da0*/  SHF.L.U32 R3, R23, R26, RZ ;  /* 0x0000001a17037219 */ /* 0x000fe400000006ff */
[----:B------:R-:W-:Y:S01]  /*0db0*/  LOP3.LUT R12, R27, R12, RZ, 0xc0, !PT ;  /* 0x0000000c1b0c7212 */ /* 0x000fe200078ec0ff */
[----:B------:R-:W-:Y:S01]  /*0dc0*/  IMAD.MOV R8, RZ, RZ, -R4 ;  /* 0x000000ffff087224 */ /* 0x000fe200078e0a04 */
[----:B------:R-:W-:-:S03]  /*0dd0*/  SEL R7, R7, R22, !P1 ;  /* 0x0000001607077207 */ /* 0x000fc60004800000 */
[----:B------:R-:W-:Y:S01]  /*0de0*/  IMAD R12, R3, R4, R12 ;  /* 0x00000004030c7224 */ /* 0x000fe200078e020c */
[----:B------:R-:W-:Y:S01]  /*0df0*/  LOP3.LUT R4, R14, R5, RZ, 0xc0, !PT ;  /* 0x000000050e047212 */ /* 0x000fe200078ec0ff */
[----:B--2---:R-:W-:Y:S02]  /*0e00*/  IMAD R3, R8, R21, R20 ;  /* 0x0000001508037224 */ /* 0x004fe400078e0214 */
[----:B---3--:R-:W-:Y:S02]  /*0e10*/  IMAD R7, R12, R25, R7 ;  /* 0x000000190c077224 */ /* 0x008fe400078e0207 */
[----:B------:R-:W-:Y:S02]  /*0e20*/  IMAD.MOV.U32 R5, RZ, RZ, 0x1 ;  /* 0x00000001ff057424 */ /* 0x000fe400078e00ff */
[----:B------:R-:W-:-:S03]  /*0e30*/  IMAD R4, R3, R24, R4 ;  /* 0x0000001803047224 */ /* 0x000fc600078e0204 */
[----:B------:R-:W-:Y:S02]  /*0e40*/  PRMT R3, R5, 0x7610, R3 ;  /* 0x0000761005037816 */ /* 0x000fe40000000003 */
[----:B------:R-:W-:Y:S02]  /*0e50*/  SEL R100, R4, R7, !P1 ;  /* 0x0000000704647207 */ /* 0x000fe40004800000 */
[----:B------:R-:W-:-:S07]  /*0e60*/  SEL R101, R7, R4, !P1 ;  /* 0x0000000407657207 */ /* 0x000fce0004800000 */
.L_x_8:
[----:B------:R-:W-:-:S08]  /*0e70*/  NOP ;  /* 0x0000000000007918 */ /* 0x000fd00000000000 */
[----:B------:R-:W0:Y:S02]  /*0e80*/  USETMAXREG.TRY_ALLOC.CTAPOOL UP0, 0xe8 ;  /* 0x000000e8000079c8 */ /* 0x000e240008000600 */
[----:B0-----:R-:W-:-:S13]  /*0e90*/  PLOP3.LUT P0, PT, PT, PT, UP0, 0x80, 0x0 ;  /* 0x000000000000781c */ /* 0x001fda0003f0f008 */
[----:B------:R-:W-:Y:S05]  /*0ea0*/  @!P0 BRA `(.L_x_8) ;  /* 0xfffffffc00f08947 */ /* 0x000fea000383ffff */
[----:B------:R-:W-:Y:S01]  /*0eb0*/  ULDC.64 UR4, c[0x0][0x598] ;  /* 0x0001660000047ab9 */ /* 0x000fe20000000a00 */
[----:B------:R-:W-:Y:S01]  /*0ec0*/  ULDC.64 UR36, c[0x0][0x208] ;  /* 0x0000820000247ab9 */ /* 0x000fe20000000a00 */
[----:B------:R-:W-:-:S04]  /*0ed0*/  ISETP.NE.U32.AND P0, PT, RZ, UR4, PT ;  /* 0x00000004ff007c0c */ /* 0x000fc8000bf05070 */
[----:B------:R-:W-:-:S13]  /*0ee0*/  ISETP.NE.AND.EX P0, PT, RZ, UR5, PT, P0 ;  /* 0x00000005ff007c0c */ /* 0x000fda000bf05300 */
[----:B------:R-:W-:Y:S05]  /*0ef0*/  @!P0 BRA `(.L_x_11) ;  /* 0x00000000001c8947 */ /* 0x000fea0003800000 */
[----:B------:R-:W0:Y:S02]  /*0f00*/  LDC.64 R4, c[0x0][0x598] ;  /* 0x00016600ff047b82 */ /* 0x000e240000000a00 */
[----:B0-----:R-:W2:Y:S02]  /*0f10*/  LDG.E.64 R4, desc[UR36][R4.64] ;  /* 0x0000002404047981 */ /* 0x001ea4000c1e1b00 */
[----:B--2---:R-:W-:-:S04]  /*0f20*/  ISETP.NE.U32.AND P0, PT, R4, RZ, PT ;  /* 0x000000ff0400720c */ /* 0x004fc80003f05070 */
[----:B------:R-:W-:-:S13]  /*0f30*/  ISETP.NE.AND.EX P0, PT, R5, RZ, PT, P0 ;  /* 0x000000ff0500720c */ /* 0x000fda0003f05300 */
[----:B------:R-:W-:Y:S05]  /*0f40*/  @!P0 BRA `(.L_x_11) ;  /* 0x0000000000088947 */ /* 0x000fea0003800000 */
[----:B------:R0:W5:Y:S01]  /*0f50*/  LD.E R88, desc[UR36][R4.64] ;  /* 0x0000002404587980 */ /* 0x000162000c101900 */
[----:B------:R-:W-:Y:S05]  /*0f60*/  BRA `(.L_x_12) ;  /* 0x0000000000247947 */ /* 0x000fea0003800000 */
.L_x_11:
[----:B------:R-:W-:Y:S02]  /*0f70*/  ULDC.64 UR4, c[0x0][0x588] ;  /* 0x0001620000047ab9 */ /* 0x000fe40000000a00 */
[----:B------:R-:W-:-:S04]  /*0f80*/  ISETP.NE.U32.AND P0, PT, RZ, UR4, PT ;  /* 0x00000004ff007c0c */ /* 0x000fc8000bf05070 */
[----:B------:R-:W-:-:S13]  /*0f90*/  ISETP.NE.AND.EX P0, PT, RZ, UR5, PT, P0 ;  /* 0x00000005ff007c0c */ /* 0x000fda000bf05300 */
[----:B------:R-:W-:Y:S05]  /*0fa0*/  @!P0 BRA `(.L_x_13) ;  /* 0x00000000000c8947 */ /* 0x000fea0003800000 */
[----:B------:R-:W0:Y:S02]  /*0fb0*/  LDC.64 R88, c[0x0][0x588] ;  /* 0x00016200ff587b82 */ /* 0x000e240000000a00 */
[----:B0-----:R1:W5:Y:S01]  /*0fc0*/  LDG.E R88, desc[UR36][R88.64] ;  /* 0x0000002458587981 */ /* 0x001362000c1e1900 */
[----:B------:R-:W-:Y:S05]  /*0fd0*/  BRA `(.L_x_12) ;  /* 0x0000000000087947 */ /* 0x000fea0003800000 */
.L_x_13:
[----:B------:R-:W-:Y:S02]  /*0fe0*/  ULDC UR4, c[0x0][0x580] ;  /* 0x0001600000047ab9 */ /* 0x000fe40000000800 */
[----:B------:R-:W-:-:S07]  /*0ff0*/  IMAD.U32 R88, RZ, RZ, UR4 ;  /* 0x00000004ff587e24 */ /* 0x000fce000f8e00ff */
.L_x_12:
[----:B------:R-:W-:Y:S02]  /*1000*/  ULDC.64 UR4, c[0x0][0x5a0] ;  /* 0x0001680000047ab9 */ /* 0x000fe40000000a00 */
[----:B------:R-:W-:-:S04]  /*1010*/  ISETP.NE.U32.AND P0, PT, RZ, UR4, PT ;  /* 0x00000004ff007c0c */ /* 0x000fc8000bf05070 */
[----:B------:R-:W-:-:S13]  /*1020*/  ISETP.NE.AND.EX P0, PT, RZ, UR5, PT, P0 ;  /* 0x00000005ff007c0c */ /* 0x000fda000bf05300 */
[----:B------:R-:W-:Y:S05]  /*1030*/  @!P0 BRA `(.L_x_14) ;  /* 0x00000000001c8947 */ /* 0x000fea0003800000 */
[----:B0-----:R-:W0:Y:S02]  /*1040*/  LDC.64 R4, c[0x0][0x5a0] ;  /* 0x00016800ff047b82 */ /* 0x001e240000000a00 */
[----:B0-----:R-:W2:Y:S02]  /*1050*/  LDG.E.64 R4, desc[UR36][R4.64] ;  /* 0x0000002404047981 */ /* 0x001ea4000c1e1b00 */
[----:B--2---:R-:W-:-:S04]  /*1060*/  ISETP.NE.U32.AND P0, PT, R4, RZ, PT ;  /* 0x000000ff0400720c */ /* 0x004fc80003f05070 */
[----:B------:R-:W-:-:S13]  /*1070*/  ISETP.NE.AND.EX P0, PT, R5, RZ, PT, P0 ;  /* 0x000000ff0500720c */ /* 0x000fda0003f05300 */
[----:B------:R-:W-:Y:S05]  /*1080*/  @!P0 BRA `(.L_x_14) ;  /* 0x0000000000088947 */ /* 0x000fea0003800000 */
[----:B-1----:R0:W5:Y:S01]  /*1090*/  LD.E R89, desc[UR36][R4.64] ;  /* 0x0000002404597980 */ /* 0x002162000c101900 */
[----:B------:R-:W-:Y:S05]  /*10a0*/  BRA `(.L_x_15) ;  /* 0x0000000000247947 */ /* 0x000fea0003800000 */
.L_x_14:
[----:B------:R-:W-:Y:S02]  /*10b0*/  ULDC.64 UR4, c[0x0][0x590] ;  /* 0x0001640000047ab9 */ /* 0x000fe40000000a00 */
[----:B------:R-:W-:-:S04]  /*10c0*/  ISETP.NE.U32.AND P0, PT, RZ, UR4, PT ;  /* 0x00000004ff007c0c */ /* 0x000fc8000bf05070 */
[----:B------:R-:W-:-:S13]  /*10d0*/  ISETP.NE.AND.EX P0, PT, RZ, UR5, PT, P0 ;  /* 0x00000005ff007c0c */ /* 0x000fda000bf05300 */
[----:B------:R-:W-:Y:S05]  /*10e0*/  @!P0 BRA `(.L_x_16) ;  /* 0x00000000000c8947 */ /* 0x000fea0003800000 */
[----:B0-----:R-:W1:Y:S02]  /*10f0*/  LDC.64 R4, c[0x0][0x590] ;  /* 0x00016400ff047b82 */ /* 0x001e640000000a00 */
[----:B-1----:R1:W5:Y:S01]  /*1100*/  LDG.E R89, desc[UR36][R4.64] ;  /* 0x0000002404597981 */ /* 0x002362000c1e1900 */
[----:B------:R-:W-:Y:S05]  /*1110*/  BRA `(.L_x_15) ;  /* 0x0000000000087947 */ /* 0x000fea0003800000 */
.L_x_16:
[----:B------:R-:W-:Y:S02]  /*1120*/  ULDC UR4, c[0x0][0x584] ;  /* 0x0001610000047ab9 */ /* 0x000fe40000000800 */
[----:B-1----:R-:W-:-:S07]  /*1130*/  IMAD.U32 R89, RZ, RZ, UR4 ;  /* 0x00000004ff597e24 */ /* 0x002fce000f8e00ff */
.L_x_15:
[----:B------:R-:W-:-:S13]  /*1140*/  LOP3.LUT P0, RZ, R3, 0xff, RZ, 0xc0, !PT ;  /* 0x000000ff03ff7812 */ /* 0x000fda000780c0ff */
[----:B------:R-:W-:Y:S05]  /*1150*/  @!P0 EXIT ;  /* 0x000000000000894d */ /* 0x000fea0003800000 */
[----:B------:R-:W2:Y:S01]  /*1160*/  LDC R92, c[0x0][0x658] ;  /* 0x00019600ff5c7b82 */ /* 0x000ea20000000800 */
[----:B------:R-:W-:Y:S01]  /*1170*/  ULDC.64 UR6, c[0x0][0x288] ;  /* 0x0000a20000067ab9 */ /* 0x000fe20000000a00 */
[----:B------:R-:W-:Y:S01]  /*1180*/  LOP3.LUT R6, R6, 0x1, RZ, 0xc0, !PT ;  /* 0x0000000106067812 */ /* 0x000fe200078ec0ff */
[----:B------:R-:W-:Y:S01]  /*1190*/  UIADD3 UR4, UR7, 0x3f, URZ ;  /* 0x0000003f07047890 */ /* 0x000fe2000fffe03f */
[----:B------:R-:W-:Y:S01]  /*11a0*/  SHF.R.U32.HI R3, RZ, 0x2, R94 ;  /* 0x00000002ff037819 */ /* 0x000fe2000001165e */
[----:B01----:R-:W-:Y:S01]  /*11b0*/  IMAD.MOV.U32 R5, RZ, RZ, -0x1 ;  /* 0xffffffffff057424 */ /* 0x003fe200078e00ff */
[----:B------:R-:W-:Y:S01]  /*11c0*/  SHF.R.U32.HI R0, RZ, 0x1, R0 ;  /* 0x00000001ff007819 */ /* 0x000fe20000011600 */
[----:B------:R-:W-:Y:S01]  /*11d0*/  USHF.R.S32.HI UR5, URZ, 0x1f, UR4 ;  /* 0x0000001f3f057899 */ /* 0x000fe20008011404 */
[----:B------:R-:W0:Y:S01]  /*11e0*/  LDC.64 R90, c[0x0][0x5c8] ;  /* 0x00017200ff5a7b82 */ /* 0x000e220000000a00 */
[----:B------:R-:W-:Y:S01]  /*11f0*/  IMAD.SHL.U32 R22, R6, 0x40, RZ ;  /* 0x0000004006167824 */ /* 0x000fe200078e00ff */
[----:B------:R-:W-:Y:S01]  /*1200*/  LOP3.LUT R3, R3, 0x7, RZ, 0xc0, !PT ;  /* 0x0000000703037812 */ /* 0x000fe200078ec0ff */
[----:B------:R-:W-:Y:S01]  /*1210*/  ULEA.HI UR5, UR5, UR4, URZ, 0x6 ;  /* 0x0000000405057291 */ /* 0x000fe2000f8f303f */
[----:B------:R-:W-:Y:S01]  /*1220*/  LOP3.LUT R0, R0, 0x30, RZ, 0xc0, !PT ;  /* 0x0000003000007812 */ /* 0x000fe200078ec0ff */
[----:B------:R-:W-:Y:S01]  /*1230*/  IMAD.MOV.U32 R7, RZ, RZ, 0x1 ;  /* 0x00000001ff077424 */ /* 0x000fe200078e00ff */
[--C-:B------:R-:W-:Y:S01]  /*1240*/  LOP3.LUT R22, R22, 0x40, R3.reuse, 0xe2, !PT ;  /* 0x0000004016167812 */ /* 0x100fe200078ee203 */
[----:B------:R-:W-:Y:S01]  /*1250*/  USHF.R.S32.HI UR43, URZ, 0x6, UR5 ;  /* 0x000000063f2b7899 */ /* 0x000fe20008011405 */
[----:B------:R-:W1:Y:S01]  /*1260*/  LDC R96, c[0x0][0x600] ;  /* 0x00018000ff607b82 */ /* 0x000e620000000800 */
[----:B------:R-:W-:Y:S01]  /*1270*/  IADD3 R3, RZ, -R0, -R3 ;  /* 0x80000000ff037210 */ /* 0x000fe20007ffe803 */
[----:B------:R-:W-:Y:S01]  /*1280*/  IMAD.U32 R4, RZ, RZ, UR6 ;  /* 0x00000006ff047e24 */ /* 0x000fe2000f8e00ff */
[C---:B------:R-:W-:Y:S01]  /*1290*/  LOP3.LUT R93, R94.reuse, 0x3, RZ, 0xc0, !PT ;  /* 0x000000035e5d7812 */ /* 0x040fe200078ec0ff */
[----:B------:R-:W-:Y:S01]  /*12a0*/  UISETP.LT.AND UP0, UPT, UR43, 0x1, UPT ;  /* 0x000000012b00788c */ /* 0x000fe2000bf01270 */
[----:B------:R-:W-:Y:S01]  /*12b0*/  LOP3.LUT R95, R94, 0x80, RZ, 0xc0, !PT ;  /* 0x000000805e5f7812 */ /* 0x000fe200078ec0ff */
[----:B------:R-:W-:Y:S01]  /*12c0*/  IMAD R3, R6, -0x40, R3 ;  /* 0xffffffc006037824 */ /* 0x000fe200078e0203 */
[----:B------:R-:W-:Y:S01]  /*12d0*/  ULDC UR4, c[0x0][0x284] ;  /* 0x0000a10000047ab9 */ /* 0x000fe20000000800 */
[----:B--2---:R-:W-:Y:S01]  /*12e0*/  SHF.L.U32 R5, R5, R92, RZ ;  /* 0x0000005c05057219 */ /* 0x004fe200000006ff */
[----:B------:R-:W-:Y:S01]  /*12f0*/  USEL UR44, UR43, 0x1, UP0 ;  /* 0x000000012b2c7887 */ /* 0x000fe20008000000 */
[----:B------:R-:W-:Y:S01]  /*1300*/  IMAD R93, R93, -0x2, R4 ;  /* 0xfffffffe5d5d7824 */ /* 0x000fe200078e0204 */
[----:B------:R-:W-:Y:S01]  /*1310*/  LOP3.LUT R22, R22, R0, RZ, 0xfc, !PT ;  /* 0x0000000016167212 */ /* 0x000fe200078efcff */
[----:B------:R-:W-:Y:S01]  /*1320*/  IMAD.SHL.U32 R94, R94, 0x2, RZ ;  /* 0x000000025e5e7824 */ /* 0x000fe200078e00ff */
[----:B------:R-:W-:Y:S01]  /*1330*/  SHF.L.U32 R92, R7, R92, RZ ;  /* 0x0000005c075c7219 */ /* 0x000fe200000006ff */
[----:B------:R-:W-:Y:S01]  /*1340*/  VIADD R98, R3, UR4 ;  /* 0x0000000403627c36 */ /* 0x000fe20008000000 */
[----:B------:R-:W-:Y:S01]  /*1350*/  LOP3.LUT R103, R18, 0x1, RZ, 0xfc, !PT ;  /* 0x0000000112677812 */ /* 0x000fe200078efcff */
[----:B------:R-:W-:Y:S01]  /*1360*/  IMAD.MOV.U32 R23, RZ, RZ, RZ ;  /* 0x000000ffff177224 */ /* 0x000fe200078e00ff */
[C---:B0-----:R-:W-:Y:S01]  /*1370*/  SHF.L.U64.HI R91, R90.reuse, 0x3, R91 ;  /* 0x000000035a5b7819 */ /* 0x041fe2000001025b */
[----:B------:R-:W-:Y:S01]  /*1380*/  IMAD.SHL.U32 R90, R90, 0x8, RZ ;  /* 0x000000085a5a7824 */ /* 0x000fe200078e00ff */
[----:B------:R-:W-:Y:S01]  /*1390*/  SHF.R.U32.HI R95, RZ, 0x7, R95 ;  /* 0x00000007ff5f7819 */ /* 0x000fe2000001165f */
[----:B------:R-:W-:Y:S01]  /*13a0*/  UIADD3 UR44, UR43, -UR44, URZ ;  /* 0x8000002c2b2c7290 */ /* 0x000fe2000fffe03f */
[----:B------:R-:W-:Y:S01]  /*13b0*/  LOP3.LUT R97, RZ, R5, RZ, 0x33, !PT ;  /* 0x00000005ff617212 */ /* 0x000fe200078e33ff */
[----:B------:R-:W-:Y:S01]  /*13c0*/  UMOV UR40, URZ ;  /* 0x0000003f00287c82 */ /* 0x000fe20008000000 */
[----:B------:R-:W-:Y:S01]  /*13d0*/  UMOV UR42, URZ ;  /* 0x0000003f002a7c82 */ /* 0x000fe20008000000 */
[----:B-1----:R-:W-:-:S08]  /*13e0*/  VIADD R96, R96, 0xffffffff ;  /* 0xffffffff60607836 */ /* 0x002fd00000000000 */
.L_x_162:
[----:B0-----:R-:W0:Y:S01]  /*13f0*/  SHFL.IDX PT, R0, R95, RZ, 0x1f ;  /* 0x00001fff5f007589 */ /* 0x001e2200000e0000 */
[----:B-1----:R-:W1:Y:S01]  /*1400*/  S2UR UR7, SR_CgaCtaId ;  /* 0x00000000000779c3 */ /* 0x002e620000008800 */
[----:B------:R-:W-:Y:S01]  /*1410*/  UMOV UR6, 0x400 ;  /* 0x0000040000067882 */ /* 0x000fe20000000000 */
[----:B0-----:R-:W-:Y:S01]  /*1420*/  R2UR UR4, R0 ;  /* 0x00000000000472ca */ /* 0x001fe200000e0000 */
[----:B-1----:R-:W-:-:S12]  /*1430*/  ULEA UR6, UR7, UR6, 0x18 ;  /* 0x0000000607067291 */ /* 0x002fd8000f8ec03f */
[----:B------:R-:W-:-:S04]  /*1440*/  ULEA.HI UR5, UR4, UR4, URZ, 0x1 ;  /* 0x0000000404057291 */ /* 0x000fc8000f8f083f */
[----:B------:R-:W-:-:S04]  /*1450*/  ULOP3.LUT UR5, UR5, 0x7fffe, URZ, 0xc0, !UPT ;  /* 0x0007fffe05057892 */ /* 0x000fc8000f8ec03f */
[----:B------:R-:W-:-:S03]  /*1460*/  UIADD3 UR5, UR4, -UR5, URZ ;  /* 0x8000000504057290 */ /* 0x000fc6000fffe03f */
[----:B------:R-:W-:Y:S01]  /*1470*/  ULDC UR4, c[0x0][0x28c] ;  /* 0x0000a30000047ab9 */ /* 0x000fe20000000800 */
[----:B------:R-:W-:Y:S01]  /*1480*/  ULEA UR5, UR5, UR6, 0xd ;  /* 0x0000000605057291 */ /* 0x000fe2000f8e683f */
[----:B------:R-:W-:-:S03]  /*1490*/  ISETP.LT.AND P0, PT, RZ, UR4, PT ;  /* 0x00000004ff007c0c */ /* 0x000fc6000bf01270 */
[----:B------:R-:W-:-:S04]  /*14a0*/  UIADD3 UR5, UR5, 0x100, URZ ;  /* 0x0000010005057890 */ /* 0x000fc8000fffe03f */
[----:B------:R-:W-:-:S04]  /*14b0*/  USHF.R.U32.HI UR5, URZ, 0x4, UR5 ;  /* 0x000000043f057899 */ /* 0x000fc80008011605 */
[----:B------:R-:W-:-:S04]  /*14c0*/  ULOP3.LUT UR5, UR5, 0x3fff, URZ, 0xc0, !UPT ;  /* 0x00003fff05057892 */ /* 0x000fc8000f8ec03f */
[----:B------:R-:W-:Y:S01]  /*14d0*/  ULOP3.LUT UR45, UR5, 0x10000, URZ, 0xfc, !UPT ;  /* 0x00010000052d7892 */ /* 0x000fe2000f8efc3f */
[----:B--234-:R-:W-:Y:S11]  /*14e0*/  @P0 BRA `(.L_x_17) ;  /* 0x0000000000400947 */ /* 0x01cff60003800000 */
[----:B------:R-:W-:Y:S01]  /*14f0*/  MOV R0, 0x0 ;  /* 0x0000000000007802 */ /* 0x000fe20000000f00 */
[----:B------:R-:W-:Y:S01]  /*1500*/  ULDC.64 UR4, c[0x4][0x68] ;  /* 0x01001a0000047ab9 */ /* 0x000fe20000000a00 */
[----:B------:R-:W-:Y:S01]  /*1510*/  ULDC.64 UR6, c[0x4][0x8] ;  /* 0x0100020000067ab9 */ /* 0x000fe20000000a00 */
[----:B------:R-:W-:Y:S01]  /*1520*/  IMAD.U32 R4, RZ, RZ, UR4 ;  /* 0x00000004ff047e24 */ /* 0x000fe2000f8e00ff */
[----:B------:R0:W1:Y:S01]  /*1530*/  LDC.64 R14, c[0x4][R0] ;  /* 0x01000000000e7b82 */ /* 0x0000620000000a00 */
[----:B------:R-:W-:Y:S01]  /*1540*/  IMAD.U32 R5, RZ, RZ, UR5 ;  /* 0x00000005ff057e24 */ /* 0x000fe2000f8e00ff */
[----:B------:R-:W-:Y:S01]  /*1550*/  ULDC.64 UR4, c[0x4][0x70] ;  /* 0x01001c0000047ab9 */ /* 0x000fe20000000a00 */
[----:B------:R-:W-:Y:S02]  /*1560*/  IMAD.U32 R10, RZ, RZ, UR6 ;  /* 0x00000006ff0a7e24 */ /* 0x000fe4000f8e00ff */
[----:B------:R-:W-:Y:S02]  /*1570*/  IMAD.U32 R6, RZ, RZ, UR4 ;  /* 0x00000004ff067e24 */ /* 0x000fe4000f8e00ff */
[----:B------:R-:W-:-:S02]  /*1580*/  IMAD.U32 R7, RZ, RZ, UR5 ;  /* 0x00000005ff077e24 */ /* 0x000fc4000f8e00ff */
[----:B------:R-:W-:Y:S02]  /*1590*/  IMAD.U32 R11, RZ, RZ, UR7 ;  /* 0x00000007ff0b7e24 */ /* 0x000fe4000f8e00ff */
[----:B------:R-:W-:Y:S02]  /*15a0*/  IMAD.MOV.U32 R8, RZ, RZ, 0x1e1 ;  /* 0x000001e1ff087424 */ /* 0x000fe400078e00ff */
[----:B------:R-:W-:Y:S02]  /*15b0*/  IMAD.MOV.U32 R12, RZ, RZ, 0x1 ;  /* 0x00000001ff0c7424 */ /* 0x000fe400078e00ff */
[----:B0-----:R-:W-:-:S07]  /*15c0*/  IMAD.MOV.U32 R13, RZ, RZ, RZ ;  /* 0x000000ffff0d7224 */ /* 0x001fce00078e00ff */
[----:B------:R-:W-:-:S07]  /*15d0*/  LEPC R20, `(.L_x_17) ;  /* 0x000000001014794e */ /* 0x000fce0000000000 */
[----:B-1---5:R-:W-:Y:S05]  /*15e0*/  CALL.ABS.NOINC R14 ;  /* 0x000000000e007343 */ /* 0x022fea0003c00000 */
.L_x_17:
[----:B------:R-:W-:-:S13]  /*15f0*/  ISETP.NE.AND P0, PT, R103, 0x3, PT ;  /* 0x000000036700780c */ /* 0x000fda0003f05270 */
[----:B------:R-:W-:Y:S05]  /*1600*/  @!P0 BRA `(.L_x_18) ;  /* 0x0000000000048947 */ /* 0x000fea0003800000 */
[----:B------:R-:W-:Y:S01]  /*1610*/  BPT.TRAP 0x1 ;  /* 0x000000040000795c */ /* 0x000fe20000300000 */
.L_x_18:
[----:B------:R-:W0:Y:S01]  /*1620*/  S2UR UR5, SR_CgaCtaId ;  /* 0x00000000000579c3 */ /* 0x000e220000008800 */
[----:B------:R-:W-:Y:S01]  /*1630*/  UMOV UR4, 0x400 ;  /* 0x0000040000047882 */ /* 0x000fe20000000000 */
[----:B------:R-:W-:Y:S02]  /*1640*/  IMAD.U32 R0, RZ, RZ, UR40 ;  /* 0x00000028ff007e24 */ /* 0x000fe4000f8e00ff */
[----:B------:R-:W-:-:S03]  /*1650*/  IMAD.U32 R3, RZ, RZ, UR42 ;  /* 0x0000002aff037e24 */ /* 0x000fc6000f8e00ff */
[----:B------:R-:W-:Y:S01]  /*1660*/  SHF.L.U32 R0, R0, 0x1f, RZ ;  /* 0x0000001f00007819 */ /* 0x000fe200000006ff */
[----:B0-----:R-:W-:-:S06]  /*1670*/  ULEA UR4, UR5, UR4, 0x18 ;  /* 0x0000000405047291 */ /* 0x001fcc000f8ec03f */
[----:B------:R-:W-:-:S04]  /*1680*/  IMAD.U32 R6, RZ, RZ, UR4 ;  /* 0x00000004ff067e24 */ /* 0x000fc8000f8e00ff */
[----:B------:R-:W-:-:S04]  /*1690*/  IMAD R3, R3, 0x8, R6 ;  /* 0x0000000803037824 */ /* 0x000fc800078e0206 */
[----:B------:R0:W1:Y:S01]  /*16a0*/  SYNCS.PHASECHK.TRANS64.TRYWAIT P1, [R3+URZ], R0 ;  /* 0x00000000030075a7 */ /* 0x000062000802017f */
[----:B------:R-:W-:Y:S05]  /*16b0*/  @!P0 BRA `(.L_x_19) ;  /* 0x0000000000048947 */ /* 0x000fea0003800000 */
[----:B------:R-:W-:Y:S01]  /*16c0*/  BPT.TRAP 0x1 ;  /* 0x000000040000795c */ /* 0x000fe20000300000 */
.L_x_19:
[----:B------:R-:W-:-:S05]  /*16d0*/  IMAD.U32 R4, RZ, RZ, UR44 ;  /* 0x0000002cff047e24 */ /* 0x000fca000f8e00ff */
[----:B------:R-:W-:Y:S01]  /*16e0*/  ISETP.GE.AND P2, PT, R4, 0x1, PT ;  /* 0x000000010400780c */ /* 0x000fe20003f46270 */
[----:B-1----:R-:W-:-:S12]  /*16f0*/  @P1 BRA `(.L_x_20) ;  /* 0x0000000000081947 */ /* 0x002fd80003800000 */
[----:B------:R-:W1:Y:S02]  /*1700*/  SYNCS.PHASECHK.TRANS64.TRYWAIT P1, [R3+URZ], R0 ;  /* 0x00000000030075a7 */ /* 0x000e64000802017f */
[----:B-1----:R-:W-:Y:S05]  /*1710*/  @!P1 BRA `(.L_x_21) ;  /* 0x0000005c00409947 */ /* 0x002fea0003800000 */
.L_x_20:
[----:B------:R-:W-:Y:S05]  /*1720*/  WARPSYNC.ALL ;  /* 0x0000000000007948 */ /* 0x000fea0003800000 */
[----:B------:R-:W-:Y:S01]  /*1730*/  R2UR UR4, R6 ;  /* 0x00000000060472ca */ /* 0x000fe200000e0000 */
[----:B------:R-:W-:Y:S01]  /*1740*/  ULEA UR5, UR42, UR45, 0xb ;  /* 0x0000002d2a057291 */ /* 0x000fe2000f8e583f */
[----:B------:R-:W-:Y:S01]  /*1750*/  WARPGROUP.ARRIVE ;  /* 0x00000000000079c5 */ /* 0x000fe20000000000 */
[----:B------:R-:W-:Y:S01]  /*1760*/  UMOV UR9, 0x40000040 ;  /* 0x4000004000097882 */ /* 0x000fe20000000000 */
[----:B------:R-:W-:-:S04]  /*1770*/  UMOV UR11, 0x40000040 ;  /* 0x40000040000b7882 */ /* 0x000fc80000000000 */
[----:B------:R-:W-:-:S05]  /*1780*/  UMOV UR8, UR5 ;  /* 0x0000000500087c82 */ /* 0x000fca0008000000 */
[----:B------:R-:W-:-:S04]  /*1790*/  UIADD3 UR4, UR4, 0x18100, URZ ;  /* 0x0001810004047890 */ /* 0x000fc8000fffe03f */
[----:B------:R-:W-:-:S04]  /*17a0*/  USHF.R.U32.HI UR4, URZ, 0x4, UR4 ;  /* 0x000000043f047899 */ /* 0x000fc80008011604 */
[----:B------:R-:W-:-:S04]  /*17b0*/  ULOP3.LUT UR4, UR4, 0x3fff, URZ, 0xc0, !UPT ;  /* 0x00003fff04047892 */ /* 0x000fc8000f8ec03f */
[----:B------:R-:W-:-:S04]  /*17c0*/  ULOP3.LUT UR4, UR4, 0x10000, URZ, 0xfc, !UPT ;  /* 0x0001000004047892 */ /* 0x000fc8000f8efc3f */
[----:B------:R-:W-:-:S07]  /*17d0*/  ULEA UR6, UR42, UR4, 0xb ;  /* 0x000000042a067291 */ /* 0x000fce000f8e583f */
[----:B------:R-:W-:Y:S02]  /*17e0*/  UMOV UR10, UR6 ;  /* 0x00000006000a7c82 */ /* 0x000fe40008000000 */
[----:B------:R-:W-:Y:S01]  /*17f0*/  HGMMA.64x128x8.F32.TF32 R24, gdesc[UR8], RZ, !UPT, gsb0 ;  /* 0x05e00000081879f0 */ /* 0x000fe2000c0028ff */
[----:B------:R-:W-:Y:S02]  /*1800*/  UIADD3 UR8, UR5, 0x2, URZ ;  /* 0x0000000205087890 */ /* 0x000fe4000fffe03f */
[----:B------:R-:W-:Y:S01]  /*1810*/  UIADD3 UR10, UR6, 0x2, URZ ;  /* 0x00000002060a7890 */ /* 0x000fe2000fffe03f */
[----:B------:R-:W-:Y:S01]  /*1820*/  UMOV UR9, 0x40000040 ;  /* 0x4000004000097882 */ /* 0x000fe20000000000 */
[----:B------:R-:W-:Y:S01]  /*1830*/  UMOV UR11, 0x40000040 ;  /* 0x40000040000b7882 */ /* 0x000fe20000000000 */
[----:B------:R-:W-:Y:S02]  /*1840*/  WARPGROUP.DEPBAR.LE gsb0, 0x0 ;  /* 0x00008000000079c5 */ /* 0x000fe40000010000 */
[----:B------:R-:W-:-:S06]  /*1850*/  WARPGROUP.ARRIVE ;  /* 0x00000000000079c5 */ /* 0x000fcc0000000000 */
[----:B------:R-:W-:Y:S01]  /*1860*/  HGMMA.64x128x8.F32.TF32 R24, gdesc[UR8], R24, gsb0 ;  /* 0x05e00000081879f0 */ /* 0x000fe20008002818 */
        /* <DEDUP_REMOVED lines=41> */
[----:B------:R-:W-:Y:S03]  /*1b00*/  HGMMA.64x128x8.F32.TF32 R24, gdesc[UR8], R24, gsb0 ;  /* 0x05e00000081879f0 */ /* 0x000fe60008002818 */
[----:B------:R-:W-:Y:S02]  /*1b10*/  WARPGROUP.DEPBAR.LE gsb0, 0x0 ;  /* 0x00008000000079c5 */ /* 0x000fe40000010000 */
[----:B------:R-:W-:Y:S05]  /*1b20*/  @!P2 BRA `(.L_x_22) ;  /* 0x000000040098a947 */ /* 0x000fea0003800000 */
[----:B------:R-:W-:Y:S01]  /*1b30*/  UIADD3 UR5, UR42, 0x1, URZ ;  /* 0x000000012a057890 */ /* 0x000fe2000fffe03f */
[----:B01----:R-:W-:Y:S02]  /*1b40*/  IMAD.U32 R0, RZ, RZ, UR44 ;  /* 0x0000002cff007e24 */ /* 0x003fe4000f8e00ff */
[----:B------:R-:W-:Y:S01]  /*1b50*/  IMAD.U32 R3, RZ, RZ, UR42 ;  /* 0x0000002aff037e24 */ /* 0x000fe2000f8e00ff */
[----:B------:R-:W-:-:S04]  /*1b60*/  UISETP.NE.AND UP0, UPT, UR5, 0x3, UPT ;  /* 0x000000030500788c */ /* 0x000fc8000bf05270 */
[----:B------:R-:W-:Y:S02]  /*1b70*/  USEL UR6, URZ, 0x1, UP0 ;  /* 0x000000013f067887 */ /* 0x000fe40008000000 */
[----:B------:R-:W-:Y:S02]  /*1b80*/  USEL UR5, UR5, URZ, UP0 ;  /* 0x0000003f05057287 */ /* 0x000fe40008000000 */
[----:B------:R-:W-:-:S06]  /*1b90*/  ULOP3.LUT UR6, UR40, UR6, URZ, 0x3c, !UPT ;  /* 0x0000000628067292 */ /* 0x000fcc000f8e3c3f */
[----:B------:R-:W-:-:S07]  /*1ba0*/  IMAD.U32 R7, RZ, RZ, UR6 ;  /* 0x00000006ff077e24 */ /* 0x000fce000f8e00ff */
.L_x_29:
[----:B------:R-:W-:Y:S05]  /*1bb0*/  @!P0 BRA `(.L_x_23) ;  /* 0x0000000000048947 */ /* 0x000fea0003800000 */
[----:B------:R-:W-:Y:S01]  /*1bc0*/  BPT.TRAP 0x1 ;  /* 0x000000040000795c */ /* 0x000fe20000300000 */
.L_x_23:
[----:B------:R-:W0:Y:S01]  /*1bd0*/  S2UR UR7, SR_CgaCtaId ;  /* 0x00000000000779c3 */ /* 0x000e220000008800 */
[----:B------:R-:W-:Y:S01]  /*1be0*/  UMOV UR6, 0x400 ;  /* 0x0000040000067882 */ /* 0x000fe20000000000 */
[----:B------:R-:W-:Y:S01]  /*1bf0*/  IMAD.U32 R5, RZ, RZ, UR5 ;  /* 0x00000005ff057e24 */ /* 0x000fe2000f8e00ff */
[----:B------:R-:W-:Y:S01]  /*1c00*/  SHF.L.U32 R4, R7, 0x1f, RZ ;  /* 0x0000001f07047819 */ /* 0x000fe200000006ff */
[----:B0-----:R-:W-:-:S06]  /*1c10*/  ULEA UR6, UR7, UR6, 0x18 ;  /* 0x0000000607067291 */ /* 0x001fcc000f8ec03f */
[----:B------:R-:W-:-:S04]  /*1c20*/  IMAD.U32 R6, RZ, RZ, UR6 ;  /* 0x00000006ff067e24 */ /* 0x000fc8000f8e00ff */
[----:B------:R-:W-:-:S04]  /*1c30*/  IMAD R5, R5, 0x8, R6 ;  /* 0x0000000805057824 */ /* 0x000fc800078e0206 */
[----:B------:R0:W1:Y:S01]  /*1c40*/  SYNCS.PHASECHK.TRANS64.TRYWAIT P1, [R5+URZ], R4 ;  /* 0x00000004050075a7 */ /* 0x000062000802017f */
[----:B------:R-:W-:Y:S05]  /*1c50*/  @!P0 BRA `(.L_x_24) ;  /* 0x0000000000048947 */ /* 0x000fea0003800000 */
[----:B------:R-:W-:Y:S01]  /*1c60*/  BPT.TRAP 0x1 ;  /* 0x000000040000795c */ /* 0x000fe20000300000 */
.L_x_24:
[----:B-1----:R-:W-:Y:S05]  /*1c70*/  @P1 BRA `(.L_x_25) ;  /* 0x0000000000081947 */ /* 0x002fea0003800000 */
[----:B------:R-:W1:Y:S02]  /*1c80*/  SYNCS.PHASECHK.TRANS64.TRYWAIT P1, [R5+URZ], R4 ;  /* 0x00000004050075a7 */ /* 0x000e64000802017f */
[----:B-1----:R-:W-:Y:S05]  /*1c90*/  @!P1 BRA `(.L_x_26) ;  /* 0x0000005400f49947 */ /* 0x002fea0003800000 */
.L_x_25:
[----:B------:R-:W-:Y:S01]  /*1ca0*/  ULEA UR6, UR5, UR45, 0xb ;  /* 0x0000002d05067291 */ /* 0x000fe2000f8e583f */
[----:B------:R-:W-:Y:S01]  /*1cb0*/  WARPGROUP.ARRIVE ;  /* 0x00000000000079c5 */ /* 0x000fe20000000000 */
[----:B------:R-:W-:Y:S01]  /*1cc0*/  ULEA UR7, UR5, UR4, 0xb ;  /* 0x0000000405077291 */ /* 0x000fe2000f8e583f */
[----:B------:R-:W-:Y:S01]  /*1cd0*/  UMOV UR9, 0x40000040 ;  /* 0x4000004000097882 */ /* 0x000fe20000000000 */
[----:B------:R-:W-:-:S03]  /*1ce0*/  UMOV UR11, 0x40000040 ;  /* 0x40000040000b7882 */ /* 0x000fc60000000000 */
[----:B------:R-:W-:Y:S02]  /*1cf0*/  UMOV UR8, UR6 ;  /* 0x0000000600087c82 */ /* 0x000fe40008000000 */
[----:B------:R-:W-:Y:S02]  /*1d00*/  UMOV UR10, UR7 ;  /* 0x00000007000a7c82 */ /* 0x000fe40008000000 */
[----:B------:R-:W-:Y:S01]  /*1d10*/  HGMMA.64x128x8.F32.TF32 R24, gdesc[UR8], R24, gsb0 ;  /* 0x05e00000081879f0 */ /* 0x000fe20008002818 */
[----:B------:R-:W-:Y:S02]  /*1d20*/  UIADD3 UR8, UR6, 0x2, URZ ;  /* 0x0000000206087890 */ /* 0x000fe4000fffe03f */
[----:B------:R-:W-:Y:S01]  /*1d30*/  UIADD3 UR10, UR7, 0x2, URZ ;  /* 0x00000002070a7890 */ /* 0x000fe2000fffe03f */
[----:B------:R-:W-:Y:S01]  /*1d40*/  UMOV UR9, 0x40000040 ;  /* 0x4000004000097882 */ /* 0x000fe20000000000 */
[----:B------:R-:W-:Y:S01]  /*1d50*/  UMOV UR11, 0x40000040 ;  /* 0x40000040000b7882 */ /* 0x000fe20000000000 */
[----:B------:R-:W-:-:S02]  /*1d60*/  WARPGROUP.DEPBAR.LE gsb0, 0x0 ;  /* 0x00008000000079c5 */ /* 0x000fc40000010000 */
        /* <DEDUP_REMOVED lines=46> */
[----:B------:R-:W-:Y:S01]  /*2050*/  BPT.TRAP 0x1 ;  /* 0x000000040000795c */ /* 0x000fe20000300000 */
.L_x_27:
[----:B------:R-:W-:-:S13]  /*2060*/  ISETP.NE.AND P1, PT, R102, RZ, PT ;  /* 0x000000ff6600720c */ /* 0x000fda0003f25270 */
[----:B01----:R-:W-:-:S05]  /*2070*/  @P1 LEA R4, R3, R6, 0x3 ;  /* 0x0000000603041211 */ /* 0x003fca00078e18ff */
[----:B------:R-:W-:-:S05]  /*2080*/  @P1 VIADD R4, R4, 0x18 ;  /* 0x0000001804041836 */ /* 0x000fca0000000000 */
[----:B------:R-:W-:-:S04]  /*2090*/  @P1 PRMT R4, R19, 0x654, R4 ;  /* 0x0000065413041816 */ /* 0x000fc80000000004 */
[----:B------:R0:W-:Y:S01]  /*20a0*/  @P1 SYNCS.ARRIVE.TRANS64.RED.A1T0 RZ, [R4+URZ], RZ ;  /* 0x000000ff04ff19a7 */ /* 0x0001e2000810043f */
[----:B------:R-:W-:-:S13]  /*20b0*/  ISETP.GT.U32.AND P1, PT, R18, 0x1, PT ;  /* 0x000000011200780c */ /* 0x000fda0003f24070 */
[----:B0-----:R-:W-:Y:S05]  /*20c0*/  @P1 BRA `(.L_x_28) ;  /* 0x0000000000041947 */ /* 0x001fea0003800000 */
[----:B------:R-:W-:Y:S01]  /*20d0*/  BPT.TRAP 0x1 ;  /* 0x000000040000795c */ /* 0x000fe20000300000 */
.L_x_28:
[----:B------:R-:W-:Y:S01]  /*20e0*/  UIADD3 UR5, UR5, 0x1, URZ ;  /* 0x0000000105057890 */ /* 0x000fe2000fffe03f */
[C---:B------:R-:W-:Y:S01]  /*20f0*/  ISETP.GT.AND P2, PT, R0.reuse, 0x1, PT ;  /* 0x000000010000780c */ /* 0x040fe20003f44270 */
[----:B------:R-:W-:Y:S02]  /*2100*/  VIADD R3, R3, 0x1 ;  /* 0x0000000103037836 */ /* 0x000fe40000000000 */
[----:B------:R-:W-:Y:S01]  /*2110*/  UISETP.NE.AND UP0, UPT, UR5, 0x3, UPT ;  /* 0x000000030500788c */ /* 0x000fe2000bf05270 */
[----:B------:R-:W-:Y:S02]  /*2120*/  VIADD R0, R0, 0xffffffff ;  /* 0xffffffff00007836 */ /* 0x000fe40000000000 */
[C---:B------:R-:W-:Y:S01]  /*2130*/  ISETP.NE.AND P1, PT, R3.reuse, 0x3, PT ;  /* 0x000000030300780c */ /* 0x040fe20003f25270 */
[----:B------:R-:W-:Y:S02]  /*2140*/  USEL UR6, URZ, 0x1, UP0 ;  /* 0x000000013f067887 */ /* 0x000fe40008000000 */
[----:B------:R-:W-:Y:S01]  /*2150*/  USEL UR5, UR5, URZ, UP0 ;  /* 0x0000003f05057287 */ /* 0x000fe20008000000 */
[----:B------:R-:W-:-:S03]  /*2160*/  SEL R3, R3, RZ, P1 ;  /* 0x000000ff03037207 */ /* 0x000fc60000800000 */
[----:B------:R-:W-:Y:S01]  /*2170*/  LOP3.LUT R7, R7, UR6, RZ, 0x3c, !PT ;  /* 0x0000000607077c12 */ /* 0x000fe2000f8e3cff */
[----:B------:R-:W-:Y:S07]  /*2180*/  @P2 BRA `(.L_x_29) ;  /* 0xfffffff800882947 */ /* 0x000fee000383ffff */
.L_x_22:
[----:B01----:R-:W0:Y:S02]  /*2190*/  LDC R0, c[0x0][0x28c] ;  /* 0x0000a300ff007b82 */ /* 0x003e240000000800 */
[----:B0-----:R-:W-:-:S13]  /*21a0*/  ISETP.GE.AND P1, PT, R0, 0x1, PT ;  /* 0x000000010000780c */ /* 0x001fda0003f26270 */
[----:B------:R-:W-:Y:S05]  /*21b0*/  @!P1 BRA `(.L_x_30) ;  /* 0x0000000000449947 */ /* 0x000fea0003800000 */
[----:B------:R-:W-:Y:S05]  /*21c0*/  @!P0 BRA `(.L_x_31) ;  /* 0x0000000000048947 */ /* 0x000fea0003800000 */
[----:B------:R-:W-:Y:S01]  /*21d0*/  BPT.TRAP 0x1 ;  /* 0x000000040000795c */ /* 0x000fe20000300000 */
.L_x_31:
[----:B------:R-:W-:-:S13]  /*21e0*/  ISETP.NE.AND P0, PT, R102, RZ, PT ;  /* 0x000000ff6600720c */ /* 0x000fda0003f05270 */
[----:B------:R-:W-:-:S05]  /*21f0*/  VOTEU.ANY UP0, P0 ;  /* 0x00000000003f7886 */ /* 0x000fca0000000100 */
[----:B------:R-:W-:-:S06]  /*2200*/  @UP0 UIADD3 UR4, UR44, UR42, URZ ;  /* 0x0000002a2c040290 */ /* 0x000fcc000fffe03f */
[----:B------:R-:W-:Y:S02]  /*2210*/  IMAD.U32 R4, RZ, RZ, UR4 ;  /* 0x00000004ff047e24 */ /* 0x000fe4000f8e00ff */
[----:B------:R-:W-:Y:S02]  /*2220*/  IMAD.U32 R3, RZ, RZ, UR4 ;  /* 0x00000004ff037e24 */ /* 0x000fe4000f8e00ff */
[----:B------:R-:W-:-:S05]  /*2230*/  @P0 IMAD.WIDE.U32 R4, R4, -0x55555555, RZ ;  /* 0xaaaaaaab04040825 */ /* 0x000fca00078e00ff */
[----:B------:R-:W-:-:S05]  /*2240*/  @P0 SHF.R.U32.HI R0, RZ, 0x1, R5 ;  /* 0x00000001ff000819 */ /* 0x000fca0000011605 */
[----:B------:R-:W-:-:S04]  /*2250*/  @P0 IMAD R0, R0, -0x3, R3 ;  /* 0xfffffffd00000824 */ /* 0x000fc800078e0203 */
[----:B------:R-:W-:-:S04]  /*2260*/  @P0 IMAD R0, R0, 0x8, R6 ;  /* 0x0000000800000824 */ /* 0x000fc800078e0206 */
[----:B------:R-:W-:-:S05]  /*2270*/  @P0 VIADD R0, R0, 0x18 ;  /* 0x0000001800000836 */ /* 0x000fca0000000000 */
[----:B------:R-:W-:-:S04]  /*2280*/  @P0 PRMT R0, R19, 0x654, R0 ;  /* 0x0000065413000816 */ /* 0x000fc80000000000 */
[----:B------:R0:W-:Y:S01]  /*2290*/  @P0 SYNCS.ARRIVE.TRANS64.RED.A1T0 RZ, [R0+URZ], RZ ;  /* 0x000000ff00ff09a7 */ /* 0x0001e2000810043f */
[----:B------:R-:W-:-:S13]  /*22a0*/  ISETP.GT.U32.AND P0, PT, R18, 0x1, PT ;  /* 0x000000011200780c */ /* 0x000fda0003f04070 */
[----:B0-----:R-:W-:Y:S05]  /*22b0*/  @P0 BRA `(.L_x_30) ;  /* 0x0000000000040947 */ /* 0x001fea0003800000 */
[----:B------:R-:W-:Y:S01]  /*22c0*/  BPT.TRAP 0x1 ;  /* 0x000000040000795c */ /* 0x000fe20000300000 */
.L_x_30:
[----:B------:R-:W-:Y:S01]  /*22d0*/  IMAD.SHL.U32 R3, R100, 0x80, RZ ;  /* 0x0000008064037824 */ /* 0x000fe200078e00ff */
[----:B------:R-:W-:Y:S01]  /*22e0*/  UIADD3 UR42, UR43, UR42, URZ ;  /* 0x0000002a2b2a7290 */ /* 0x000fe2000fffe03f */
[----:B------:R-:W-:Y:S01]  /*22f0*/  SHF.R.S32.HI R13, RZ, 0x1f, R99 ;  /* 0x0000001fff0d7819 */ /* 0x000fe20000011463 */
[----:B------:R-:W-:Y:S01]  /*2300*/  UISETP.GE.U32.AND UP1, UPT, UR43, 0x3, UPT ;  /* 0x000000032b00788c */ /* 0x000fe2000bf26070 */
[----:B------:R-:W-:Y:S01]  /*2310*/  IMAD.SHL.U32 R7, R101, 0x80, RZ ;  /* 0x0000008065077824 */ /* 0x000fe200078e00ff */
[----:B------:R-:W-:Y:S01]  /*2320*/  ULDC UR7, c[0x0][0x288] ;  /* 0x0000a20000077ab9 */ /* 0x000fe20000000800 */
[C---:B------:R-:W-:Y:S01]  /*2330*/  LOP3.LUT R8, R3.reuse, 0x6, R94, 0xf8, !PT ;  /* 0x0000000603087812 */ /* 0x040fe200078ef85e */
[----:B------:R-:W-:Y:S01]  /*2340*/  UISETP.GT.U32.AND UP0, UPT, UR42, 0x2, UPT ;  /* 0x000000022a00788c */ /* 0x000fe2000bf04070 */
[----:B------:R-:W-:Y:S01]  /*2350*/  ISETP.GE.AND P0, PT, R3, UR7, PT ;  /* 0x0000000703007c0c */ /* 0x000fe2000bf06270 */
[----:B------:R-:W-:Y:S01]  /*2360*/  ULDC.64 UR4, c[0x0][0x5d0] ;  /* 0x0001740000047ab9 */ /* 0x000fe20000000a00 */
[--C-:B------:R-:W-:Y:S01]  /*2370*/  SHF.R.S32.HI R9, RZ, 0x1f, R8.reuse ;  /* 0x0000001fff097819 */ /* 0x100fe20000011408 */
[----:B------:R-:W-:Y:S01]  /*2380*/  ULDC UR10, c[0x0][0x284] ;  /* 0x0000a100000a7ab9 */ /* 0x000fe20000000800 */
[----:B------:R-:W-:Y:S01]  /*2390*/  IMAD R0, R13, UR4, RZ ;  /* 0x000000040d007c24 */ /* 0x000fe2000f8e02ff */
[----:B------:R-:W-:Y:S01]  /*23a0*/  UISETP.LT.U32.AND UP0, UPT, UR43, 0x3, UP0 ;  /* 0x000000032b00788c */ /* 0x000fe20008701070 */
[----:B------:R-:W-:Y:S01]  /*23b0*/  ISETP.GE.OR P0, PT, R7, UR10, P0 ;  /* 0x0000000a07007c0c */ /* 0x000fe20008706670 */
[----:B------:R-:W-:Y:S01]  /*23c0*/  IMAD.WIDE.U32 R4, R99, UR4, R8 ;  /* 0x0000000463047c25 */ /* 0x000fe2000f8e0008 */
[----:B------:R-:W-:Y:S01]  /*23d0*/  ULDC.64 UR8, c[0x0][0x5c8] ;  /* 0x0001720000087ab9 */ /* 0x000fe20000000a00 */
[----:B------:R-:W-:-:S02]  /*23e0*/  USEL UR6, URZ, 0x1, !UP0 ;  /* 0x000000013f067887 */ /* 0x000fc4000c000000 */
[----:B------:R-:W-:Y:S01]  /*23f0*/  IMAD R11, R99, UR5, R0 ;  /* 0x00000005630b7c24 */ /* 0x000fe2000f8e0200 */
[----:B------:R-:W-:Y:S01]  /*2400*/  @UP1 UIMAD.WIDE.U32 UR4, UR42, -0x55555555, URZ ;  /* 0xaaaaaaab2a0418a5 */ /* 0x000fe2000f8e003f */
[----:B------:R-:W-:Y:S01]  /*2410*/  IMAD.WIDE R100, R101, 0x80, R22 ;  /* 0x0000008065647825 */ /* 0x000fe200078e0216 */
[----:B------:R-:W-:Y:S02]  /*2420*/  ULOP3.LUT UR40, UR40, UR6, URZ, 0x3c, !UPT ;  /* 0x0000000628287292 */ /* 0x000fe4000f8e3c3f */
[----:B------:R-:W-:Y:S01]  /*2430*/  @UP1 USHF.R.U32.HI UR4, URZ, 0x1, UR5 ;  /* 0x000000013f041899 */ /* 0x000fe20008011605 */
[----:B------:R-:W-:Y:S02]  /*2440*/  IMAD.IADD R5, R5, 0x1, R11 ;  /* 0x0000000105057824 */ /* 0x000fe400078e020b */
[----:B------:R-:W-:Y:S01]  /*2450*/  IMAD R11, R101, UR8, RZ ;  /* 0x00000008650b7c24 */ /* 0x000fe2000f8e02ff */
[----:B------:R-:W-:Y:S01]  /*2460*/  @UP1 ULOP3.LUT UR40, UR40, 0x1, UR4, 0x78, !UPT ;  /* 0x0000000128281892 */ /* 0x000fe2000f8e7804 */
[----:B------:R-:W-:-:S04]  /*2470*/  IMAD.WIDE.U32 R104, R100, UR8, R4 ;  /* 0x0000000864687c25 */ /* 0x000fc8000f8e0004 */
[----:B------:R-:W-:Y:S02]  /*2480*/  IMAD R11, R100, UR9, R11 ;  /* 0x00000009640b7c24 */ /* 0x000fe4000f8e020b */
[----:B------:R-:W-:Y:S01]  /*2490*/  IMAD.MOV.U32 R0, RZ, RZ, -0x1 ;  /* 0xffffffffff007424 */ /* 0x000fe200078e00ff */
[----:B------:R-:W-:Y:S06]  /*24a0*/  @P0 BRA `(.L_x_32) ;  /* 0x0000003000f80947 */ /* 0x000fec0003800000 */
[----:B-----5:R-:W-:Y:S01]  /*24b0*/  FSETP.NEU.AND P1, PT, R89, RZ, PT ;  /* 0x000000ff5900720b */ /* 0x020fe20003f2d000 */
[----:B------:R-:W-:Y:S01]  /*24c0*/  IMAD.IADD R4, R93, 0x1, -R3 ;  /* 0x000000015d047824 */ /* 0x000fe200078e0a03 */
[----:B------:R-:W-:Y:S01]  /*24d0*/  BSSY B0, `(.L_x_32) ;  /* 0x000033b000007945 */ /* 0x000fe20003800000 */
[----:B------:R-:W-:Y:S02]  /*24e0*/  IMAD.IADD R3, R98, 0x1, -R7 ;  /* 0x0000000162037824 */ /* 0x000fe400078e0a07 */
[----:B------:R-:W-:Y:S01]  /*24f0*/  IMAD.IADD R115, R105, 0x1, R11 ;  /* 0x0000000169737824 */ /* 0x000fe200078e020b */
[----:B------:R-:W-:-:S04]  /*2500*/  ISETP.GT.AND P0, PT, R4, RZ, PT ;  /* 0x000000ff0400720c */ /* 0x000fc80003f04270 */
[----:B------:R-:W-:-:S03]  /*2510*/  ISETP.GT.AND P3, PT, R3, RZ, P0 ;  /* 0x000000ff0300720c */ /* 0x000fc60000764270 */
[----:B------:R-:W-:Y:S10]  /*2520*/  @!P1 BRA `(.L_x_33) ;  /* 0x00000024001c9947 */ /* 0x000ff40003800000 */
[----:B------:R-:W0:Y:S01]  /*2530*/  LDC.64 R108, c[0x0][0x5b8] ;  /* 0x00016e00ff6c7b82 */ /* 0x000e220000000a00 */
[----:B------:R-:W-:-:S07]  /*2540*/  ULDC.64 UR4, c[0x0][0x5c0] ;  /* 0x0001700000047ab9 */ /* 0x000fce0000000a00 */
[----:B------:R-:W1:Y:S08]  /*2550*/  LDC.64 R110, c[0x0][0x5b0] ;  /* 0x00016c00ff6e7b82 */ /* 0x000e700000000a00 */
[----:B------:R-:W2:Y:S01]  /*2560*/  LDC.64 R112, c[0x0][0x5a8] ;  /* 0x00016a00ff707b82 */ /* 0x000ea20000000a00 */
[-C--:B0-----:R-:W-:Y:S02]  /*2570*/  IMAD R6, R13, R108.reuse, RZ ;  /* 0x0000006c0d067224 */ /* 0x081fe400078e02ff */
[----:B------:R-:W-:-:S04]  /*2580*/  IMAD.WIDE.U32 R12, R99, R108, R8 ;  /* 0x0000006c630c7225 */ /* 0x000fc800078e0008 */
[----:B------:R-:W-:Y:S02]  /*2590*/  IMAD R105, R99, R109, R6 ;  /* 0x0000006d63697224 */ /* 0x000fe400078e0206 */
[-C--:B-1----:R-:W-:Y:S02]  /*25a0*/  IMAD R5, R101, R110.reuse, RZ ;  /* 0x0000006e65057224 */ /* 0x082fe400078e02ff */
[----:B------:R-:W-:Y:S02]  /*25b0*/  IMAD.IADD R13, R13, 0x1, R105 ;  /* 0x000000010d0d7824 */ /* 0x000fe400078e0269 */
[C---:B------:R-:W-:Y:S02]  /*25c0*/  IMAD R107, R100.reuse, R111, R5 ;  /* 0x0000006f646b7224 */ /* 0x040fe400078e0205 */
[----:B------:R-:W-:-:S04]  /*25d0*/  IMAD.WIDE.U32 R6, R100, R110, R12 ;  /* 0x0000006e64067225 */ /* 0x000fc800078e000c */
[----:B------:R-:W-:Y:S01]  /*25e0*/  IMAD.IADD R5, R7, 0x1, R107 ;  /* 0x0000000107057824 */ /* 0x000fe200078e026b */
[----:B--2---:R-:W-:-:S04]  /*25f0*/  LEA R14, P1, R6, R112, 0x2 ;  /* 0x00000070060e7211 */ /* 0x004fc800078210ff */
[----:B------:R-:W-:-:S05]  /*2600*/  LEA.HI.X R15, R6, R113, R5, 0x2, P1 ;  /* 0x00000071060f7211 */ /* 0x000fca00008f1405 */
[----:B------:R-:W2:Y:S01]  /*2610*/  @P3 LDG.E.LTC128B R106, desc[UR36][R14.64] ;  /* 0x000000240e6a3981 */ /* 0x000ea2000c1e1920 */
[----:B------:R-:W-:Y:S01]  /*2620*/  IMAD.WIDE.U32 R6, R100, R110, R8 ;  /* 0x0000006e64067225 */ /* 0x000fe200078e0008 */
[C---:B------:R-:W-:Y:S01]  /*2630*/  SHF.L.U64.HI R11, R110.reuse, 0x3, R111 ;  /* 0x000000036e0b7819 */ /* 0x040fe2000001026f */
[----:B------:R-:W-:Y:S02]  /*2640*/  BSSY B1, `(.L_x_34) ;  /* 0x0000016000017945 */ /* 0x000fe40003800000 */
[----:B------:R-:W-:Y:S02]  /*2650*/  IMAD.IADD R7, R107, 0x1, R7 ;  /* 0x000000016b077824 */ /* 0x000fe400078e0207 */
[----:B------:R-:W-:Y:S02]  /*2660*/  IMAD.SHL.U32 R10, R110, 0x8, RZ ;  /* 0x000000086e0a7824 */ /* 0x000fe400078e00ff */
[----:B------:R-:W-:-:S04]  /*2670*/  IMAD.WIDE.U32 R20, R99, R108, R6 ;  /* 0x0000006c63147225 */ /* 0x000fc800078e0006 */
[----:B------:R-:W-:Y:S01]  /*2680*/  IMAD.WIDE.U32 R100, R100, R110, R10 ;  /* 0x0000006e64647225 */ /* 0x000fe200078e000a */
[----:B------:R-:W-:Y:S02]  /*2690*/  LEA R10, P1, R104, UR4, 0x2 ;  /* 0x00000004680a7c11 */ /* 0x000fe4000f8210ff */
[----:B------:R-:W-:Y:S01]  /*26a0*/  LEA R6, P2, R20, R112, 0x2 ;  /* 0x0000007014067211 */ /* 0x000fe200078410ff */
[----:B------:R-:W-:Y:S01]  /*26b0*/  IMAD.IADD R7, R105, 0x1, R21 ;  /* 0x0000000169077824 */ /* 0x000fe200078e0215 */
[----:B------:R-:W-:Y:S01]  /*26c0*/  LEA.HI.X R11, R104, UR5, R115, 0x2, P1 ;  /* 0x00000005680b7c11 */ /* 0x000fe200088f1473 */
[----:B------:R-:W-:Y:S01]  /*26d0*/  IMAD.IADD R107, R107, 0x1, R101 ;  /* 0x000000016b6b7824 */ /* 0x000fe200078e0265 */
[----:B------:R-:W-:Y:S02]  /*26e0*/  ISETP.GT.AND P1, PT, R3, 0x8, P0 ;  /* 0x000000080300780c */ /* 0x000fe40000724270 */
[----:B------:R-:W-:Y:S02]  /*26f0*/  LEA.HI.X R7, R20, R113, R7, 0x2, P2 ;  /* 0x0000007114077211 */ /* 0x000fe400010f1407 */
[----:B------:R-:W-:Y:S01]  /*2700*/  ISETP.GT.AND P2, PT, R4, 0x1, PT ;  /* 0x000000010400780c */ /* 0x000fe20003f44270 */
[----:B--2---:R-:W-:-:S04]  /*2710*/  FMUL R5, R106, R89 ;  /* 0x000000596a057220 */ /* 0x004fc80000400000 */
[----:B------:R-:W-:Y:S01]  /*2720*/  FFMA R21, R24, R88, R5 ;  /* 0x0000005818157223 */ /* 0x000fe20000000005 */
[----:B------:R-:W-:-:S04]  /*2730*/  IADD3 R5, P4, R12, R100, RZ ;  /* 0x000000640c057210 */ /* 0x000fc80007f9e0ff */
[----:B------:R0:W-:Y:S01]  /*2740*/  @P3 STG.E desc[UR36][R10.64], R21 ;  /* 0x000000150a003986 */ /* 0x0001e2000c101924 */
[----:B------:R-:W-:Y:S01]  /*2750*/  ISETP.GT.AND P3, PT, R3, RZ, P2 ;  /* 0x000000ff0300720c */ /* 0x000fe20001764270 */
[----:B------:R-:W-:Y:S01]  /*2760*/  IMAD.X R20, R107, 0x1, R13, P4 ;  /* 0x000000016b147824 */ /* 0x000fe200020e060d */
[----:B------:R-:W-:-:S11]  /*2770*/  LEA R14, P0, R5, R112, 0x2 ;  /* 0x00000070050e7211 */ /* 0x000fd600078010ff */
[----:B0-----:R-:W-:Y:S05]  /*2780*/  @!P3 BRA `(.L_x_35) ;  /* 0x000000000004b947 */ /* 0x001fea0003800000 */
[----:B------:R0:W5:Y:S02]  /*2790*/  LDG.E.LTC128B R106, desc[UR36][R6.64+0x4] ;  /* 0x00000424066a7981 */ /* 0x000164000c1e1920 */
.L_x_35:
[----:B------:R-:W-:Y:S05]  /*27a0*/  BSYNC B1 ;  /* 0x0000000000017941 */ /* 0x000fea0003800000 */
.L_x_34:
[----:B-----5:R-:W-:Y:S01]  /*27b0*/  FMUL R12, R106, R89 ;  /* 0x000000596a0c7220 */ /* 0x020fe20000400000 */
[----:B------:R-:W-:-:S03]  /*27c0*/  LEA.HI.X R15, R5, R113, R20, 0x2, P0 ;  /* 0x00000071050f7211 */ /* 0x000fc600000f1414 */
[----:B------:R-:W-:-:S05]  /*27d0*/  FFMA R25, R25, R88, R12 ;  /* 0x0000005819197223 */ /* 0x000fca000000000c */
[----:B------:R1:W-:Y:S04]  /*27e0*/  @P3 STG.E desc[UR36][R10.64+0x4], R25 ;  /* 0x000004190a003986 */ /* 0x0003e8000c101924 */
[----:B------:R-:W2:Y:S01]  /*27f0*/  @P1 LDG.E.LTC128B R106, desc[UR36][R14.64] ;  /* 0x000000240e6a1981 */ /* 0x000ea2000c1e1920 */
[C---:B------:R-:W-:Y:S01]  /*2800*/  SHF.L.U64.HI R13, R90.reuse, 0x2, R91 ;  /* 0x000000025a0d7819 */ /* 0x040fe2000001025b */
[----:B------:R-:W-:Y:S01]  /*2810*/  BSSY B1, `(.L_x_36) ;  /* 0x0000010000017945 */ /* 0x000fe20003800000 */
[----:B------:R-:W-:Y:S02]  /*2820*/  LEA R12, P3, R90, R10, 0x2 ;  /* 0x0000000a5a0c7211 */ /* 0x000fe400078610ff */
[----:B------:R-:W-:Y:S02]  /*2830*/  IADD3 R20, P0, R8, R100, RZ ;  /* 0x0000006408147210 */ /* 0x000fe40007f1e0ff */
[----:B------:R-:W-:Y:S01]  /*2840*/  ISETP.GT.AND P2, PT, R3, 0x8, P2 ;  /* 0x000000080300780c */ /* 0x000fe20001744270 */
[----:B------:R-:W-:-:S02]  /*2850*/  IMAD.X R13, R13, 0x1, R11, P3 ;  /* 0x000000010d0d7824 */ /* 0x000fc400018e060b */
[----:B------:R-:W-:Y:S01]  /*2860*/  IMAD.X R21, R9, 0x1, R107, P0 ;  /* 0x0000000109157824 */ /* 0x000fe200000e066b */
[----:B------:R-:W-:Y:S01]  /*2870*/  ISETP.GT.AND P0, PT, R4, 0x8, PT ;  /* 0x000000080400780c */ /* 0x000fe20003f04270 */
[----:B------:R-:W-:-:S04]  /*2880*/  IMAD.WIDE.U32 R20, R99, R108, R20 ;  /* 0x0000006c63147225 */ /* 0x000fc800078e0014 */
[----:B------:R-:W-:Y:S01]  /*2890*/  IMAD.IADD R9, R105, 0x1, R21 ;  /* 0x0000000169097824 */ /* 0x000fe200078e0215 */
[----:B------:R-:W-:-:S04]  /*28a0*/  LEA R8, P4, R20, R112, 0x2 ;  /* 0x0000007014087211 */ /* 0x000fc800078810ff */
[----:B------:R-:W-:Y:S01]  /*28b0*/  LEA.HI.X R9, R20, R113, R9, 0x2, P4 ;  /* 0x0000007114097211 */ /* 0x000fe200020f1409 */
[----:B--2---:R-:W-:-:S04]  /*28c0*/  FMUL R5, R106, R89 ;  /* 0x000000596a057220 */ /* 0x004fc80000400000 */
[----:B------:R-:W-:-:S05]  /*28d0*/  FFMA R5, R26, R88, R5 ;  /* 0x000000581a057223 */ /* 0x000fca0000000005 */
[----:B------:R1:W-:Y:S01]  /*28e0*/  @P1 STG.E desc[UR36][R12.64], R5 ;  /* 0x000000050c001986 */ /* 0x0003e2000c101924 */
[----:B------:R-:W-:Y:S05]  /*28f0*/  @!P2 BRA `(.L_x_37) ;  /* 0x000000000004a947 */ /* 0x000fea0003800000 */
[----:B------:R2:W5:Y:S02]  /*2900*/  LDG.E.LTC128B R106, desc[UR36][R8.64+0x4] ;  /* 0x00000424086a7981 */ /* 0x000564000c1e1920 */
.L_x_37:
[----:B------:R-:W-:Y:S05]  /*2910*/  BSYNC B1 ;  /* 0x0000000000017941 */ /* 0x000fea0003800000 */
.L_x_36:
[----:B-----5:R-:W-:Y:S01]  /*2920*/  FMUL R14, R106, R89 ;  /* 0x000000596a0e7220 */ /* 0x020fe20000400000 */
[----:B------:R-:W-:Y:S01]  /*2930*/  ISETP.GT.AND P3, PT, R3, RZ, P0 ;  /* 0x000000ff0300720c */ /* 0x000fe20000764270 */
[----:B------:R-:W-:Y:S01]  /*2940*/  BSSY B1, `(.L_x_38) ;  /* 0x0000006000017945 */ /* 0x000fe20003800000 */
[----:B------:R-:W-:Y:S01]  /*2950*/  ISETP.GT.AND P1, PT, R4, 0x9, PT ;  /* 0x000000090400780c */ /* 0x000fe20003f24270 */
[----:B------:R-:W-:-:S05]  /*2960*/  FFMA R27, R27, R88, R14 ;  /* 0x000000581b1b7223 */ /* 0x000fca000000000e */
[----:B------:R3:W-:Y:S05]  /*2970*/  @P2 STG.E desc[UR36][R12.64+0x4], R27 ;  /* 0x0000041b0c002986 */ /* 0x0007ea000c101924 */
[----:B------:R-:W-:Y:S05]  /*2980*/  @!P3 BRA `(.L_x_39) ;  /* 0x000000000004b947 */ /* 0x000fea0003800000 */
[----:B------:R4:W5:Y:S02]  /*2990*/  LDG.E.LTC128B R106, desc[UR36][R6.64+0x20] ;  /* 0x00002024066a7981 */ /* 0x000964000c1e1920 */
.L_x_39:
[----:B------:R-:W-:Y:S05]  /*29a0*/  BSYNC B1 ;  /* 0x0000000000017941 */ /* 0x000fea0003800000 */
.L_x_38:
[----:B-1---5:R-:W-:Y:S01]  /*29b0*/  FMUL R5, R106, R89 ;  /* 0x000000596a057220 */ /* 0x022fe20000400000 */
[----:B------:R-:W-:Y:S01]  /*29c0*/  ISETP.GT.AND P2, PT, R3, RZ, P1 ;  /* 0x000000ff0300720c */ /* 0x000fe20000f44270 */
[----:B------:R-:W-:Y:S02]  /*29d0*/  BSSY B1, `(.L_x_40) ;  /* 0x0000005000017945 */ /* 0x000fe40003800000 */
[----:B------:R-:W-:-:S05]  /*29e0*/  FFMA R5, R28, R88, R5 ;  /* 0x000000581c057223 */ /* 0x000fca0000000005 */
[----:B------:R1:W-:Y:S05]  /*29f0*/  @P3 STG.E desc[UR36][R10.64+0x20], R5 ;  /* 0x000020050a003986 */ /* 0x0003ea000c101924 */
[----:B------:R-:W-:Y:S05]  /*2a00*/  @!P2 BRA `(.L_x_41) ;  /* 0x000000000004a947 */ /* 0x000fea0003800000 */
[----:B------:R0:W5:Y:S02]  /*2a10*/  LDG.E.LTC128B R106, desc[UR36][R6.64+0x24] ;  /* 0x00002424066a7981 */ /* 0x000164000c1e1920 */
.L_x_41:
[----:B------:R-:W-:Y:S05]  /*2a20*/  BSYNC B1 ;  /* 0x0000000000017941 */ /* 0x000fea0003800000 */
.L_x_40:
[----:B-----5:R-:W-:Y:S01]  /*2a30*/  FMUL R14, R106, R89 ;  /* 0x000000596a0e7220 */ /* 0x020fe20000400000 */
[----:B------:R-:W-:Y:S01]  /*2a40*/  ISETP.GT.AND P0, PT, R3, 0x8, P0 ;  /* 0x000000080300780c */ /* 0x000fe20000704270 */
[----:B------:R-:W-:Y:S02]  /*2a50*/  BSSY B1, `(.L_x_42) ;  /* 0x0000005000017945 */ /* 0x000fe40003800000 */
[----:B------:R-:W-:-:S05]  /*2a60*/  FFMA R29, R29, R88, R14 ;  /* 0x000000581d1d7223 */ /* 0x000fca000000000e */
[----:B------:R0:W-:Y:S05]  /*2a70*/  @P2 STG.E desc[UR36][R10.64+0x24], R29 ;  /* 0x0000241d0a002986 */ /* 0x0001ea000c101924 */
[----:B------:R-:W-:Y:S05]  /*2a80*/  @!P0 BRA `(.L_x_43) ;  /* 0x0000000000048947 */ /* 0x000fea0003800000 */
[----:B------:R0:W5:Y:S02]  /*2a90*/  LDG.E.LTC128B R106, desc[UR36][R8.64+0x20] ;  /* 0x00002024086a7981 */ /* 0x000164000c1e1920 */
.L_x_43:
[----:B------:R-:W-:Y:S05]  /*2aa0*/  BSYNC B1 ;  /* 0x0000000000017941 */ /* 0x000fea0003800000 */
.L_x_42:
[----:B-1---5:R-:W-:Y:S01]  /*2ab0*/  FMUL R5, R106, R89 ;  /* 0x000000596a057220 */ /* 0x022fe20000400000 */
[----:B------:R-:W-:Y:S01]  /*2ac0*/  ISETP.GT.AND P2, PT, R3, 0x8, P1 ;  /* 0x000000080300780c */ /* 0x000fe20000f44270 */
[----:B------:R-:W-:Y:S01]  /*2ad0*/  BSSY B1, `(.L_x_44) ;  /* 0x0000006000017945 */ /* 0x000fe20003800000 */
[----:B------:R-:W-:Y:S01]  /*2ae0*/  ISETP.GT.AND P1, PT, R4, 0x10, PT ;  /* 0x000000100400780c */ /* 0x000fe20003f24270 */
[----:B------:R-:W-:-:S05]  /*2af0*/  FFMA R5, R30, R88, R5 ;  /* 0x000000581e057223 */ /* 0x000fca0000000005 */
[----:B------:R1:W-:Y:S05]  /*2b00*/  @P0 STG.E desc[UR36][R12.64+0x20], R5 ;  /* 0x000020050c000986 */ /* 0x0003ea000c101924 */
[----:B------:R-:W-:Y:S05]  /*2b10*/  @!P2 BRA `(.L_x_45) ;  /* 0x000000000004a947 */ /* 0x000fea0003800000 */
[----:B------:R0:W5:Y:S02]  /*2b20*/  LDG.E.LTC128B R106, desc[UR36][R8.64+0x24] ;  /* 0x00002424086a7981 */ /* 0x000164000c1e1920 */
.L_x_45:
[----:B------:R-:W-:Y:S05]  /*2b30*/  BSYNC B1 ;  /* 0x0000000000017941 */ /* 0x000fea0003800000 */
.L_x_44:
        /* <DEDUP_REMOVED lines=8> */
.L_x_47:
[----:B------:R-:W-:Y:S05]  /*2bc0*/  BSYNC B1 ;  /* 0x0000000000017941 */ /* 0x000fea0003800000 */
.L_x_46:
[----:B-1---5:R-:W-:Y:S01]  /*2bd0*/  FMUL R5, R106, R89 ;  /* 0x000000596a057220 */ /* 0x022fe20000400000 */
[----:B------:R-:W-:Y:S01]  /*2be0*/  ISETP.GT.AND P4, PT, R3, RZ, P0 ;  /* 0x000000ff0300720c */ /* 0x000fe20000784270 */
[----:B------:R-:W-:Y:S02]  /*2bf0*/  BSSY B1, `(.L_x_48) ;  /* 0x0000005000017945 */ /* 0x000fe40003800000 */
[----:B------:R-:W-:-:S05]  /*2c00*/  FFMA R5, R32, R88, R5 ;  /* 0x0000005820057223 */ /* 0x000fca0000000005 */
[----:B------:R1:W-:Y:S05]  /*2c10*/  @P3 STG.E desc[UR36][R10.64+0x40], R5 ;  /* 0x000040050a003986 */ /* 0x0003ea000c101924 */
[----:B------:R-:W-:Y:S05]  /*2c20*/  @!P4 BRA `(.L_x_49) ;  /* 0x000000000004c947 */ /* 0x000fea0003800000 */
[----:B------:R0:W5:Y:S02]  /*2c30*/  LDG.E.LTC128B R106, desc[UR36][R6.64+0x44] ;  /* 0x00004424066a7981 */ /* 0x000164000c1e1920 */
.L_x_49:
[----:B------:R-:W-:Y:S05]  /*2c40*/  BSYNC B1 ;  /* 0x0000000000017941 */ /* 0x000fea0003800000 */
.L_x_48:
[----:B-----5:R-:W-:Y:S01]  /*2c50*/  FMUL R14, R106, R89 ;  /* 0x000000596a0e7220 */ /* 0x020fe20000400000 */
[----:B------:R-:W-:Y:S01]  /*2c60*/  ISETP.GT.AND P2, PT, R3, 0x8, P1 ;  /* 0x000000080300780c */ /* 0x000fe20000f44270 */
[----:B------:R-:W-:Y:S02]  /*2c70*/  BSSY B1, `(.L_x_50) ;  /* 0x0000005000017945 */ /* 0x000fe40003800000 */
[----:B------:R-:W-:-:S05]  /*2c80*/  FFMA R33, R33, R88, R14 ;  /* 0x0000005821217223 */ /* 0x000fca000000000e */
[----:B------:R0:W-:Y:S05]  /*2c90*/  @P4 STG.E desc[UR36][R10.64+0x44], R33 ;  /* 0x000044210a004986 */ /* 0x0001ea000c101924 */
[----:B------:R-:W-:Y:S05]  /*2ca0*/  @!P2 BRA `(.L_x_51) ;  /* 0x000000000004a947 */ /* 0x000fea0003800000 */
[----:B------:R0:W5:Y:S02]  /*2cb0*/  LDG.E.LTC128B R106, desc[UR36][R8.64+0x40] ;  /* 0x00004024086a7981 */ /* 0x000164000c1e1920 */
.L_x_51:
[----:B------:R-:W-:Y:S05]  /*2cc0*/  BSYNC B1 ;  /* 0x0000000000017941 */ /* 0x000fea0003800000 */
.L_x_50:
        /* <DEDUP_REMOVED lines=8> */
.L_x_53:
[----:B------:R-:W-:Y:S05]  /*2d50*/  BSYNC B1 ;  /* 0x0000000000017941 */ /* 0x000fea0003800000 */
.L_x_52:
        /* <DEDUP_REMOVED lines=8> */
.L_x_55:
[----:B------:R-:W-:Y:S05]  /*2de0*/  BSYNC B1 ;  /* 0x0000000000017941 */ /* 0x000fea0003800000 */
.L_x_54:
[----:B-1---5:R-:W-:Y:S01]  /*2df0*/  FMUL R5, R106, R89 ;  /* 0x000000596a057220 */ /* 0x022fe20000400000 */
[----:B------:R-:W-:Y:S01]  /*2e00*/  ISETP.GT.AND P3, PT, R3, RZ, P0 ;  /* 0x000000ff0300720c */ /* 0x000fe20000764270 */
[----:B------:R-:W-:Y:S02]  /*2e10*/  BSSY B1, `(.L_x_56) ;  /* 0x0000005000017945 */ /* 0x000fe40003800000 */
[----:B------:R-:W-:-:S05]  /*2e20*/  FFMA R5, R36, R88, R5 ;  /* 0x0000005824057223 */ /* 0x000fca0000000005 */
[----:B------:R1:W-:Y:S05]  /*2e30*/  @P2 STG.E desc[UR36][R10.64+0x60], R5 ;  /* 0x000060050a002986 */ /* 0x0003ea000c101924 */
[----:B------:R-:W-:Y:S05]  /*2e40*/  @!P3 BRA `(.L_x_57) ;  /* 0x000000000004b947 */ /* 0x000fea0003800000 */
[----:B------:R0:W5:Y:S02]  /*2e50*/  LDG.E.LTC128B R106, desc[UR36][R6.64+0x64] ;  /* 0x00006424066a7981 */ /* 0x000164000c1e1920 */
.L_x_57:
[----:B------:R-:W-:Y:S05]  /*2e60*/  BSYNC B1 ;  /* 0x0000000000017941 */ /* 0x000fea0003800000 */
.L_x_56:
[----:B-----5:R-:W-:Y:S01]  /*2e70*/  FMUL R14, R106, R89 ;  /* 0x000000596a0e7220 */ /* 0x020fe20000400000 */
[----:B------:R-:W-:Y:S01]  /*2e80*/  ISETP.GT.AND P2, PT, R3, 0x8, P1 ;  /* 0x000000080300780c */ /* 0x000fe20000f44270 */
[----:B------:R-:W-:Y:S02]  /*2e90*/  BSSY B1, `(.L_x_58) ;  /* 0x0000005000017945 */ /* 0x000fe40003800000 */
[----:B------:R-:W-:-:S05]  /*2ea0*/  FFMA R37, R37, R88, R14 ;  /* 0x0000005825257223 */ /* 0x000fca000000000e */
[----:B------:R0:W-:Y:S05]  /*2eb0*/  @P3 STG.E desc[UR36][R10.64+0x64], R37 ;  /* 0x000064250a003986 */ /* 0x0001ea000c101924 */
[----:B------:R-:W-:Y:S05]  /*2ec0*/  @!P2 BRA `(.L_x_59) ;  /* 0x000000000004a947 */ /* 0x000fea0003800000 */
[----:B------:R0:W5:Y:S02]  /*2ed0*/  LDG.E.LTC128B R106, desc[UR36][R8.64+0x60] ;  /* 0x00006024086a7981 */ /* 0x000164000c1e1920 */
.L_x_59:
[----:B------:R-:W-:Y:S05]  /*2ee0*/  BSYNC B1 ;  /* 0x0000000000017941 */ /* 0x000fea0003800000 */
.L_x_58:
        /* <DEDUP_REMOVED lines=8> */
.L_x_61:
[----:B------:R-:W-:Y:S05]  /*2f70*/  BSYNC B1 ;  /* 0x0000000000017941 */ /* 0x000fea0003800000 */
.L_x_60:
        /* <DEDUP_REMOVED lines=8> */
.L_x_63:
[----:B------:R-:W-:Y:S05]  /*3000*/  BSYNC B1 ;  /* 0x0000000000017941 */ /* 0x000fea0003800000 */
.L_x_62:
[----:B-1---5:R-:W-:Y:S01]  /*3010*/  FMUL R5, R106, R89 ;  /* 0x000000596a057220 */ /* 0x022fe20000400000 */
[----:B------:R-:W-:Y:S01]  /*3020*/  ISETP.GT.AND P3, PT, R3, RZ, P0 ;  /* 0x000000ff0300720c */ /* 0x000fe20000764270 */
[----:B------:R-:W-:Y:S02]  /*3030*/  BSSY B1, `(.L_x_64) ;  /* 0x0000005000017945 */ /* 0x000fe40003800000 */
[----:B------:R-:W-:-:S05]  /*3040*/  FFMA R5, R40, R88, R5 ;  /* 0x0000005828057223 */ /* 0x000fca0000000005 */
[----:B------:R1:W-:Y:S05]  /*3050*/  @P2 STG.E desc[UR36][R10.64+0x80], R5 ;  /* 0x000080050a002986 */ /* 0x0003ea000c101924 */
[----:B------:R-:W-:Y:S05]  /*3060*/  @!P3 BRA `(.L_x_65) ;  /* 0x000000000004b947 */ /* 0x000fea0003800000 */
[----:B------:R0:W5:Y:S02]  /*3070*/  LDG.E.LTC128B R106, desc[UR36][R6.64+0x84] ;  /* 0x00008424066a7981 */ /* 0x000164000c1e1920 */
.L_x_65:
[----:B------:R-:W-:Y:S05]  /*3080*/  BSYNC B1 ;  /* 0x0000000000017941 */ /* 0x000fea0003800000 */
.L_x_64:
[----:B-----5:R-:W-:Y:S01]  /*3090*/  FMUL R14, R106, R89 ;  /* 0x000000596a0e7220 */ /* 0x020fe20000400000 */
[----:B------:R-:W-:Y:S01]  /*30a0*/  ISETP.GT.AND P2, PT, R3, 0x8, P1 ;  /* 0x000000080300780c */ /* 0x000fe20000f44270 */
[----:B------:R-:W-:Y:S02]  /*30b0*/  BSSY B1, `(.L_x_66) ;  /* 0x0000005000017945 */ /* 0x000fe40003800000 */
[----:B------:R-:W-:-:S05]  /*30c0*/  FFMA R41, R41, R88, R14 ;  /* 0x0000005829297223 */ /* 0x000fca000000000e */
[----:B------:R0:W-:Y:S05]  /*30d0*/  @P3 STG.E desc[UR36][R10.64+0x84], R41 ;  /* 0x000084290a003986 */ /* 0x0001ea000c101924 */
[----:B------:R-:W-:Y:S05]  /*30e0*/  @!P2 BRA `(.L_x_67) ;  /* 0x000000000004a947 */ /* 0x000fea0003800000 */
[----:B------:R0:W5:Y:S02]  /*30f0*/  LDG.E.LTC128B R106, desc[UR36][R8.64+0x80] ;  /* 0x00008024086a7981 */ /* 0x000164000c1e1920 */
.L_x_67:
[----:B------:R-:W-:Y:S05]  /*3100*/  BSYNC B1 ;  /* 0x0000000000017941 */ /* 0x000fea0003800000 */
.L_x_66:
        /* <DEDUP_REMOVED lines=8> */
.L_x_69:
[----:B------:R-:W-:Y:S05]  /*3190*/  BSYNC B1 ;  /* 0x0000000000017941 */ /* 0x000fea0003800000 */
.L_x_68:
        /* <DEDUP_REMOVED lines=8> */
.L_x_71:
[----:B------:R-:W-:Y:S05]  /*3220*/  BSYNC B1 ;  /* 0x0000000000017941 */ /* 0x000fea0003800000 */
.L_x_70:
[----:B-1---5:R-:W-:Y:S01]  /*3230*/  FMUL R5, R106, R89 ;  /* 0x000000596a057220 */ /* 0x022fe20000400000 */
[----:B------:R-:W-:Y:S01]  /*3240*/  ISETP.GT.AND P3, PT, R3, RZ, P0 ;  /* 0x000000ff0300720c */ /* 0x000fe20000764270 */
[----:B------:R-:W-:Y:S02]  /*3250*/  BSSY B1, `(.L_x_72) ;  /* 0x0000005000017945 */ /* 0x000fe40003800000 */
[----:B------:R-:W-:-:S05]  /*3260*/  FFMA R5, R44, R88, R5 ;  /* 0x000000582c057223 */ /* 0x000fca0000000005 */
[----:B------:R1:W-:Y:S05]  /*3270*/  @P2 STG.E desc[UR36][R10.64+0xa0], R5 ;  /* 0x0000a0050a002986 */ /* 0x0003ea000c101924 */
[----:B------:R-:W-:Y:S05]  /*3280*/  @!P3 BRA `(.L_x_73) ;  /* 0x000000000004b947 */ /* 0x000fea0003800000 */
[----:B------:R0:W5:Y:S02]  /*3290*/  LDG.E.LTC128B R106, desc[UR36][R6.64+0xa4] ;  /* 0x0000a424066a7981 */ /* 0x000164000c1e1920 */
.L_x_73:
[----:B------:R-:W-:Y:S05]  /*32a0*/  BSYNC B1 ;  /* 0x0000000000017941 */ /* 0x000fea0003800000 */
.L_x_72:
[----:B-----5:R-:W-:Y:S01]  /*32b0*/  FMUL R14, R106, R89 ;  /* 0x000000596a0e7220 */ /* 0x020fe20000400000 */
[----:B------:R-:W-:Y:S01]  /*32c0*/  ISETP.GT.AND P2, PT, R3, 0x8, P1 ;  /* 0x000000080300780c */ /* 0x000fe20000f44270 */
[----:B------:R-:W-:Y:S02]  /*32d0*/  BSSY B1, `(.L_x_74) ;  /* 0x0000005000017945 */ /* 0x000fe40003800000 */
[----:B------:R-:W-:-:S05]  /*32e0*/  FFMA R45, R45, R88, R14 ;  /* 0x000000582d2d7223 */ /* 0x000fca000000000e */
[----:B------:R0:W-:Y:S05]  /*32f0*/  @P3 STG.E desc[UR36][R10.64+0xa4], R45 ;  /* 0x0000a42d0a003986 */ /* 0x0001ea000c101924 */
[----:B------:R-:W-:Y:S05]  /*3300*/  @!P2 BRA `(.L_x_75) ;  /* 0x000000000004a947 */ /* 0x000fea0003800000 */
[----:B------:R0:W5:Y:S02]  /*3310*/  LDG.E.LTC128B R106, desc[UR36][R8.64+0xa0] ;  /* 0x0000a024086a7981 */ /* 0x000164000c1e1920 */
.L_x_75:
[----:B------:R-:W-:Y:S05]  /*3320*/  BSYNC B1 ;  /* 0x0000000000017941 */ /* 0x000fea0003800000 */
.L_x_74:
        /* <DEDUP_REMOVED lines=8> */
.L_x_77:
[----:B------:R-:W-:Y:S05]  /*33b0*/  BSYNC B1 ;  /* 0x0000000000017941 */ /* 0x000fea0003800000 */
.L_x_76:
        /* <DEDUP_REMOVED lines=8> */
.L_x_79:
[----:B------:R-:W-:Y:S05]  /*3440*/  BSYNC B1 ;  /* 0x0000000000017941 */ /* 0x000fea0003800000 */
.L_x_78:
[----:B-1---5:R-:W-:Y:S01]  /*3450*/  FMUL R5, R106, R89 ;  /* 0x000000596a057220 */ /* 0x022fe20000400000 */
[----:B------:R-:W-:Y:S01]  /*3460*/  ISETP.GT.AND P3, PT, R3, RZ, P0 ;  /* 0x000000ff0300720c */ /* 0x000fe20000764270 */
[----:B------:R-:W-:Y:S02]  /*3470*/  BSSY B1, `(.L_x_80) ;  /* 0x0000005000017945 */ /* 0x000fe40003800000 */
[----:B------:R-:W-:-:S05]  /*3480*/  FFMA R5, R48, R88, R5 ;  /* 0x0000005830057223 */ /* 0x000fca0000000005 */
[----:B------:R1:W-:Y:S05]  /*3490*/  @P2 STG.E desc[UR36][R10.64+0xc0], R5 ;  /* 0x0000c0050a002986 */ /* 0x0003ea000c101924 */
[----:B------:R-:W-:Y:S05]  /*34a0*/  @!P3 BRA `(.L_x_81) ;  /* 0x000000000004b947 */ /* 0x000fea0003800000 */
[----:B------:R0:W5:Y:S02]  /*34b0*/  LDG.E.LTC128B R106, desc[UR36][R6.64+0xc4] ;  /* 0x0000c424066a7981 */ /* 0x000164000c1e1920 */
.L_x_81:
[----:B------:R-:W-:Y:S05]  /*34c0*/  BSYNC B1 ;  /* 0x0000000000017941 */ /* 0x000fea0003800000 */
.L_x_80:
[----:B-----5:R-:W-:Y:S01]  /*34d0*/  FMUL R14, R106, R89 ;  /* 0x000000596a0e7220 */ /* 0x020fe20000400000 */
[----:B------:R-:W-:Y:S01]  /*34e0*/  ISETP.GT.AND P2, PT, R3, 0x8, P1 ;  /* 0x000000080300780c */ /* 0x000fe20000f44270 */
[----:B------:R-:W-:Y:S02]  /*34f0*/  BSSY B1, `(.L_x_82) ;  /* 0x0000005000017945 */ /* 0x000fe40003800000 */
[----:B------:R-:W-:-:S05]  /*3500*/  FFMA R49, R49, R88, R14 ;  /* 0x0000005831317223 */ /* 0x000fca000000000e */
[----:B------:R0:W-:Y:S05]  /*3510*/  @P3 STG.E desc[UR36][R10.64+0xc4], R49 ;  /* 0x0000c4310a003986 */ /* 0x0001ea000c101924 */
[----:B------:R-:W-:Y:S05]  /*3520*/  @!P2 BRA `(.L_x_83) ;  /* 0x000000000004a947 */ /* 0x000fea0003800000 */
[----:B------:R0:W5:Y:S02]  /*3530*/  LDG.E.LTC128B R106, desc[UR36][R8.64+0xc0] ;  /* 0x0000c024086a7981 */ /* 0x000164000c1e1920 */
.L_x_83:
[----:B------:R-:W-:Y:S05]  /*3540*/  BSYNC B1 ;  /* 0x0000000000017941 */ /* 0x000fea0003800000 */
.L_x_82:
        /* <DEDUP_REMOVED lines=8> */
.L_x_85:
[----:B------:R-:W-:Y:S05]  /*35d0*/  BSYNC B1 ;  /* 0x0000000000017941 */ /* 0x000fea0003800000 */
.L_x_84:
        /* <DEDUP_REMOVED lines=8> */
.L_x_87:
[----:B------:R-:W-:Y:S05]  /*3660*/  BSYNC B1 ;  /* 0x0000000000017941 */ /* 0x000fea0003800000 */
.L_x_86:
[----:B-1---5:R-:W-:Y:S01]  /*3670*/  FMUL R5, R106, R89 ;  /* 0x000000596a057220 */ /* 0x022fe20000400000 */
[----:B------:R-:W-:Y:S01]  /*3680*/  ISETP.GT.AND P3, PT, R3, RZ, P0 ;  /* 0x000000ff0300720c */ /* 0x000fe20000764270 */
[----:B------:R-:W-:Y:S02]  /*3690*/  BSSY B1, `(.L_x_88) ;  /* 0x0000005000017945 */ /* 0x000fe40003800000 */
[----:B------:R-:W-:-:S05]  /*36a0*/  FFMA R5, R52, R88, R5 ;  /* 0x0000005834057223 */ /* 0x000fca0000000005 */
[----:B------:R1:W-:Y:S05]  /*36b0*/  @P2 STG.E desc[UR36][R10.64+0xe0], R5 ;  /* 0x0000e0050a002986 */ /* 0x0003ea000c101924 */
[----:B------:R-:W-:Y:S05]  /*36c0*/  @!P3 BRA `(.L_x_89) ;  /* 0x000000000004b947 */ /* 0x000fea0003800000 */
[----:B------:R0:W5:Y:S02]  /*36d0*/  LDG.E.LTC128B R106, desc[UR36][R6.64+0xe4] ;  /* 0x0000e424066a7981 */ /* 0x000164000c1e1920 */
.L_x_89:
[----:B------:R-:W-:Y:S05]  /*36e0*/  BSYNC B1 ;  /* 0x0000000000017941 */ /* 0x000fea0003800000 */
.L_x_88:
[----:B-----5:R-:W-:Y:S01]  /*36f0*/  FMUL R14, R106, R89 ;  /* 0x000000596a0e7220 */ /* 0x020fe20000400000 */
[----:B------:R-:W-:Y:S01]  /*3700*/  ISETP.GT.AND P2, PT, R3, 0x8, P1 ;  /* 0x000000080300780c */ /* 0x000fe20000f44270 */
[----:B------:R-:W-:Y:S02]  /*3710*/  BSSY B1, `(.L_x_90) ;  /* 0x0000005000017945 */ /* 0x000fe40003800000 */
[----:B------:R-:W-:-:S05]  /*3720*/  FFMA R53, R53, R88, R14 ;  /* 0x0000005835357223 */ /* 0x000fca000000000e */
[----:B------:R0:W-:Y:S05]  /*3730*/  @P3 STG.E desc[UR36][R10.64+0xe4], R53 ;  /* 0x0000e4350a003986 */ /* 0x0001ea000c101924 */
[----:B------:R-:W-:Y:S05]  /*3740*/  @!P2 BRA `(.L_x_91) ;  /* 0x000000000004a947 */ /* 0x000fea0003800000 */
[----:B------:R0:W5:Y:S02]  /*3750*/  LDG.E.LTC128B R106, desc[UR36][R8.64+0xe0] ;  /* 0x0000e024086a7981 */ /* 0x000164000c1e1920 */
.L_x_91:
[----:B------:R-:W-:Y:S05]  /*3760*/  BSYNC B1 ;  /* 0x0000000000017941 */ /* 0x000fea0003800000 */
.L_x_90:
        /* <DEDUP_REMOVED lines=8> */
.L_x_93:
[----:B------:R-:W-:Y:S05]  /*37f0*/  BSYNC B1 ;  /* 0x0000000000017941 */ /* 0x000fea0003800000 */
.L_x_92:
        /* <DEDUP_REMOVED lines=8> */
.L_x_95:
[----:B------:R-:W-:Y:S05]  /*3880*/  BSYNC B1 ;  /* 0x0000000000017941 */ /* 0x000fea0003800000 */
.L_x_94:
[----:B-1---5:R-:W-:Y:S01]  /*3890*/  FMUL R5, R106, R89 ;  /* 0x000000596a057220 */ /* 0x022fe20000400000 */
[----:B------:R-:W-:Y:S01]  /*38a0*/  ISETP.GT.AND P3, PT, R3, RZ, P0 ;  /* 0x000000ff0300720c */ /* 0x000fe20000764270 */
[----:B------:R-:W-:Y:S02]  /*38b0*/  BSSY B1, `(.L_x_96) ;  /* 0x0000005000017945 */ /* 0x000fe40003800000 */
[----:B------:R-:W-:-:S05]  /*38c0*/  FFMA R5, R56, R88, R5 ;  /* 0x0000005838057223 */ /* 0x000fca0000000005 */
[----:B------:R1:W-:Y:S05]  /*38d0*/  @P2 STG.E desc[UR36][R10.64+0x100], R5 ;  /* 0x000100050a002986 */ /* 0x0003ea000c101924 */
[----:B------:R-:W-:Y:S05]  /*38e0*/  @!P3 BRA `(.L_x_97) ;  /* 0x000000000004b947 */ /* 0x000fea0003800000 */
[----:B------:R0:W5:Y:S02]  /*38f0*/  LDG.E.LTC128B R106, desc[UR36][R6.64+0x104] ;  /* 0x00010424066a7981 */ /* 0x000164000c1e1920 */
.L_x_97:
[----:B------:R-:W-:Y:S05]  /*3900*/  BSYNC B1 ;  /* 0x0000000000017941 */ /* 0x000fea0003800000 */
.L_x_96:
[----:B-----5:R-:W-:Y:S01]  /*3910*/  FMUL R14, R106, R89 ;  /* 0x000000596a0e7220 */ /* 0x020fe20000400000 */
[----:B------:R-:W-:Y:S01]  /*3920*/  ISETP.GT.AND P2, PT, R3, 0x8, P1 ;  /* 0x000000080300780c */ /* 0x000fe20000f44270 */
[----:B------:R-:W-:Y:S02]  /*3930*/  BSSY B1, `(.L_x_98) ;  /* 0x0000005000017945 */ /* 0x000fe40003800000 */
[----:B------:R-:W-:-:S05]  /*3940*/  FFMA R57, R57, R88, R14 ;  /* 0x0000005839397223 */ /* 0x000fca000000000e */
[----:B------:R0:W-:Y:S05]  /*3950*/  @P3 STG.E desc[UR36][R10.64+0x104], R57 ;  /* 0x000104390a003986 */ /* 0x0001ea000c101924 */
[----:B------:R-:W-:Y:S05]  /*3960*/  @!P2 BRA `(.L_x_99) ;  /* 0x000000000004a947 */ /* 0x000fea0003800000 */
[----:B------:R0:W5:Y:S02]  /*3970*/  LDG.E.LTC128B R106, desc[UR36][R8.64+0x100] ;  /* 0x00010024086a7981 */ /* 0x000164000c1e1920 */
.L_x_99:
[----:B------:R-:W-:Y:S05]  /*3980*/  BSYNC B1 ;  /* 0x0000000000017941 */ /* 0x000fea0003800000 */
.L_x_98:
        /* <DEDUP_REMOVED lines=8> */
.L_x_101:
[----:B------:R-:W-:Y:S05]  /*3a10*/  BSYNC B1 ;  /* 0x0000000000017941 */ /* 0x000fea0003800000 */
.L_x_100:
        /* <DEDUP_REMOVED lines=8> */
.L_x_103:
[----:B------:R-:W-:Y:S05]  /*3aa0*/  BSYNC B1 ;  /* 0x0000000000017941 */ /* 0x000fea0003800000 */
.L_x_102:
[----:B-1---5:R-:W-:Y:S01]  /*3ab0*/  FMUL R5, R106, R89 ;  /* 0x000000596a057220 */ /* 0x022fe20000400000 */
[----:B------:R-:W-:Y:S01]  /*3ac0*/  ISETP.GT.AND P3, PT, R3, RZ, P0 ;  /* 0x000000ff0300720c */ /* 0x000fe20000764270 */
[----:B------:R-:W-:Y:S02]  /*3ad0*/  BSSY B1, `(.L_x_104) ;  /* 0x0000005000017945 */ /* 0x000fe40003800000 */
[----:B------:R-:W-:-:S05]  /*3ae0*/  FFMA R5, R60, R88, R5 ;  /* 0x000000583c057223 */ /* 0x000fca0000000005 */
[----:B------:R1:W-:Y:S05]  /*3af0*/  @P2 STG.E desc[UR36][R10.64+0x120], R5 ;  /* 0x000120050a002986 */ /* 0x0003ea000c101924 */
[----:B------:R-:W-:Y:S05]  /*3b00*/  @!P3 BRA `(.L_x_105) ;  /* 0x000000000004b947 */ /* 0x000fea0003800000 */
[----:B------:R0:W5:Y:S02]  /*3b10*/  LDG.E.LTC128B R106, desc[UR36][R6.64+0x124] ;  /* 0x00012424066a7981 */ /* 0x000164000c1e1920 */
.L_x_105:
[----:B------:R-:W-:Y:S05]  /*3b20*/  BSYNC B1 ;  /* 0x0000000000017941 */ /* 0x000fea0003800000 */
.L_x_104:
[----:B-----5:R-:W-:Y:S01]  /*3b30*/  FMUL R14, R106, R89 ;  /* 0x000000596a0e7220 */ /* 0x020fe20000400000 */
[----:B------:R-:W-:Y:S01]  /*3b40*/  ISETP.GT.AND P2, PT, R3, 0x8, P1 ;  /* 0x000000080300780c */ /* 0x000fe20000f44270 */
[----:B------:R-:W-:Y:S02]  /*3b50*/  BSSY B1, `(.L_x_106) ;  /* 0x0000005000017945 */ /* 0x000fe40003800000 */
[----:B------:R-:W-:-:S05]  /*3b60*/  FFMA R61, R61, R88, R14 ;  /* 0x000000583d3d7223 */ /* 0x000fca000000000e */
[----:B------:R0:W-:Y:S05]  /*3b70*/  @P3 STG.E desc[UR36][R10.64+0x124], R61 ;  /* 0x0001243d0a003986 */ /* 0x0001ea000c101924 */
[----:B------:R-:W-:Y:S05]  /*3b80*/  @!P2 BRA `(.L_x_107) ;  /* 0x000000000004a947 */ /* 0x000fea0003800000 */
[----:B------:R0:W5:Y:S02]  /*3b90*/  LDG.E.LTC128B R106, desc[UR36][R8.64+0x120] ;  /* 0x00012024086a7981 */ /* 0x000164000c1e1920 */
.L_x_107:
[----:B------:R-:W-:Y:S05]  /*3ba0*/  BSYNC B1 ;  /* 0x0000000000017941 */ /* 0x000fea0003800000 */
.L_x_106:
        /* <DEDUP_REMOVED lines=8> */
.L_x_109:
[----:B------:R-:W-:Y:S05]  /*3c30*/  BSYNC B1 ;  /* 0x0000000000017941 */ /* 0x000fea0003800000 */
.L_x_108:
        /* <DEDUP_REMOVED lines=8> */
.L_x_111:
[----:B------:R-:W-:Y:S05]  /*3cc0*/  BSYNC B1 ;  /* 0x0000000000017941 */ /* 0x000fea0003800000 */
.L_x_110:
[----:B-1---5:R-:W-:Y:S01]  /*3cd0*/  FMUL R5, R106, R89 ;  /* 0x000000596a057220 */ /* 0x022fe20000400000 */
[----:B------:R-:W-:Y:S01]  /*3ce0*/  ISETP.GT.AND P3, PT, R3, RZ, P0 ;  /* 0x000000ff0300720c */ /* 0x000fe20000764270 */
[----:B------:R-:W-:Y:S02]  /*3cf0*/  BSSY B1, `(.L_x_112) ;  /* 0x0000005000017945 */ /* 0x000fe40003800000 */
[----:B------:R-:W-:-:S05]  /*3d00*/  FFMA R5, R64, R88, R5 ;  /* 0x0000005840057223 */ /* 0x000fca0000000005 */
[----:B------:R1:W-:Y:S05]  /*3d10*/  @P2 STG.E desc[UR36][R10.64+0x140], R5 ;  /* 0x000140050a002986 */ /* 0x0003ea000c101924 */
[----:B------:R-:W-:Y:S05]  /*3d20*/  @!P3 BRA `(.L_x_113) ;  /* 0x000000000004b947 */ /* 0x000fea0003800000 */
[----:B------:R0:W5:Y:S02]  /*3d30*/  LDG.E.LTC128B R106, desc[UR36][R6.64+0x144] ;  /* 0x00014424066a7981 */ /* 0x000164000c1e1920 */
.L_x_113:
[----:B------:R-:W-:Y:S05]  /*3d40*/  BSYNC B1 ;  /* 0x0000000000017941 */ /* 0x000fea0003800000 */
.L_x_112:
[----:B-----5:R-:W-:Y:S01]  /*3d50*/  FMUL R14, R106, R89 ;  /* 0x000000596a0e7220 */ /* 0x020fe20000400000 */
[----:B------:R-:W-:Y:S01]  /*3d60*/  ISETP.GT.AND P2, PT, R3, 0x8, P1 ;  /* 0x000000080300780c */ /* 0x000fe20000f44270 */
[----:B------:R-:W-:Y:S02]  /*3d70*/  BSSY B1, `(.L_x_114) ;  /* 0x0000005000017945 */ /* 0x000fe40003800000 */
[----:B------:R-:W-:-:S05]  /*3d80*/  FFMA R65, R65, R88, R14 ;  /* 0x0000005841417223 */ /* 0x000fca000000000e */
[----:B------:R0:W-:Y:S05]  /*3d90*/  @P3 STG.E desc[UR36][R10.64+0x144], R65 ;  /* 0x000144410a003986 */ /* 0x0001ea000c101924 */
[----:B------:R-:W-:Y:S05]  /*3da0*/  @!P2 BRA `(.L_x_115) ;  /* 0x000000000004a947 */ /* 0x000fea0003800000 */
[----:B------:R0:W5:Y:S02]  /*3db0*/  LDG.E.LTC128B R106, desc[UR36][R8.64+0x140] ;  /* 0x00014024086a7981 */ /* 0x000164000c1e1920 */
.L_x_115:
[----:B------:R-:W-:Y:S05]  /*3dc0*/  BSYNC B1 ;  /* 0x0000000000017941 */ /* 0x000fea0003800000 */
.L_x_114:
        /* <DEDUP_REMOVED lines=8> */
.L_x_117:
[----:B------:R-:W-:Y:S05]  /*3e50*/  BSYNC B1 ;  /* 0x0000000000017941 */ /* 0x000fea0003800000 */
.L_x_116:
        /* <DEDUP_REMOVED lines=8> */
.L_x_119:
[----:B------:R-:W-:Y:S05]  /*3ee0*/  BSYNC B1 ;  /* 0x0000000000017941 */ /* 0x000fea0003800000 */
.L_x_118:
[----:B-1---5:R-:W-:Y:S01]  /*3ef0*/  FMUL R5, R106, R89 ;  /* 0x000000596a057220 */ /* 0x022fe20000400000 */
[----:B------:R-:W-:Y:S01]  /*3f00*/  ISETP.GT.AND P3, PT, R3, RZ, P0 ;  /* 0x000000ff0300720c */ /* 0x000fe20000764270 */
[----:B------:R-:W-:Y:S02]  /*3f10*/  BSSY B1, `(.L_x_120) ;  /* 0x0000005000017945 */ /* 0x000fe40003800000 */
[----:B------:R-:W-:-:S05]  /*3f20*/  FFMA R5, R68, R88, R5 ;  /* 0x0000005844057223 */ /* 0x000fca0000000005 */
[----:B------:R1:W-:Y:S05]  /*3f30*/  @P2 STG.E desc[UR36][R10.64+0x160], R5 ;  /* 0x000160050a002986 */ /* 0x0003ea000c101924 */
[----:B------:R-:W-:Y:S05]  /*3f40*/  @!P3 BRA `(.L_x_121) ;  /* 0x000000000004b947 */ /* 0x000fea0003800000 */
[----:B------:R0:W5:Y:S02]  /*3f50*/  LDG.E.LTC128B R106, desc[UR36][R6.64+0x164] ;  /* 0x00016424066a7981 */ /* 0x000164000c1e1920 */
.L_x_121:
[----:B------:R-:W-:Y:S05]  /*3f60*/  BSYNC B1 ;  /* 0x0000000000017941 */ /* 0x000fea0003800000 */
.L_x_120:
[----:B-----5:R-:W-:Y:S01]  /*3f70*/  FMUL R14, R106, R89 ;  /* 0x000000596a0e7220 */ /* 0x020fe20000400000 */
[----:B------:R-:W-:Y:S01]  /*3f80*/  ISETP.GT.AND P2, PT, R3, 0x8, P1 ;  /* 0x000000080300780c */ /* 0x000fe20000f44270 */
[----:B------:R-:W-:Y:S02]  /*3f90*/  BSSY B1, `(.L_x_122) ;  /* 0x0000005000017945 */ /* 0x000fe40003800000 */
[----:B------:R-:W-:-:S05]  /*3fa0*/  FFMA R69, R69, R88, R14 ;  /* 0x0000005845457223 */ /* 0x000fca000000000e */
[----:B------:R0:W-:Y:S05]  /*3fb0*/  @P3 STG.E desc[UR36][R10.64+0x164], R69 ;  /* 0x000164450a003986 */ /* 0x0001ea000c101924 */
[----:B------:R-:W-:Y:S05]  /*3fc0*/  @!P2 BRA `(.L_x_123) ;  /* 0x000000000004a947 */ /* 0x000fea0003800000 */
[----:B------:R0:W5:Y:S02]  /*3fd0*/  LDG.E.LTC128B R106, desc[UR36][R8.64+0x160] ;  /* 0x00016024086a7981 */ /* 0x000164000c1e1920 */
.L_x_123:
[----:B------:R-:W-:Y:S05]  /*3fe0*/  BSYNC B1 ;  /* 0x0000000000017941 */ /* 0x000fea0003800000 */
.L_x_122:
        /* <DEDUP_REMOVED lines=8> */
.L_x_125:
[----:B------:R-:W-:Y:S05]  /*4070*/  BSYNC B1 ;  /* 0x0000000000017941 */ /* 0x000fea0003800000 */
.L_x_124:
        /* <DEDUP_REMOVED lines=8> */
.L_x_127:
[----:B------:R-:W-:Y:S05]  /*4100*/  BSYNC B1 ;  /* 0x0000000000017941 */ /* 0x000fea0003800000 */
.L_x_126:
[----:B-1---5:R-:W-:Y:S01]  /*4110*/  FMUL R5, R106, R89 ;  /* 0x000000596a057220 */ /* 0x022fe20000400000 */
[----:B------:R-:W-:Y:S01]  /*4120*/  ISETP.GT.AND P3, PT, R3, RZ, P0 ;  /* 0x000000ff0300720c */ /* 0x000fe20000764270 */
[----:B------:R-:W-:Y:S02]  /*4130*/  BSSY B1, `(.L_x_128) ;  /* 0x0000005000017945 */ /* 0x000fe40003800000 */
[----:B------:R-:W-:-:S05]  /*4140*/  FFMA R5, R72, R88, R5 ;  /* 0x0000005848057223 */ /* 0x000fca0000000005 */
[----:B------:R1:W-:Y:S05]  /*4150*/  @P2 STG.E desc[UR36][R10.64+0x180], R5 ;  /* 0x000180050a002986 */ /* 0x0003ea000c101924 */
[----:B------:R-:W-:Y:S05]  /*4160*/  @!P3 BRA `(.L_x_129) ;  /* 0x000000000004b947 */ /* 0x000fea0003800000 */
[----:B------:R0:W5:Y:S02]  /*4170*/  LDG.E.LTC128B R106, desc[UR36][R6.64+0x184] ;  /* 0x00018424066a7981 */ /* 0x000164000c1e1920 */
.L_x_129:
[----:B------:R-:W-:Y:S05]  /*4180*/  BSYNC B1 ;  /* 0x0000000000017941 */ /* 0x000fea0003800000 */
.L_x_128:
[----:B-----5:R-:W-:Y:S01]  /*4190*/  FMUL R14, R106, R89 ;  /* 0x000000596a0e7220 */ /* 0x020fe20000400000 */
[----:B------:R-:W-:Y:S01]  /*41a0*/  ISETP.GT.AND P2, PT, R3, 0x8, P1 ;  /* 0x000000080300780c */ /* 0x000fe20000f44270 */
[----:B------:R-:W-:Y:S02]  /*41b0*/  BSSY B1, `(.L_x_130) ;  /* 0x0000005000017945 */ /* 0x000fe40003800000 */
[----:B------:R-:W-:-:S05]  /*41c0*/  FFMA R73, R73, R88, R14 ;  /* 0x0000005849497223 */ /* 0x000fca000000000e */
[----:B------:R0:W-:Y:S05]  /*41d0*/  @P3 STG.E desc[UR36][R10.64+0x184], R73 ;  /* 0x000184490a003986 */ /* 0x0001ea000c101924 */
[----:B------:R-:W-:Y:S05]  /*41e0*/  @!P2 BRA `(.L_x_131) ;  /* 0x000000000004a947 */ /* 0x000fea0003800000 */
[----:B------:R0:W5:Y:S02]  /*41f0*/  LDG.E.LTC128B R106, desc[UR36][R8.64+0x180] ;  /* 0x00018024086a7981 */ /* 0x000164000c1e1920 */
.L_x_131:
[----:B------:R-:W-:Y:S05]  /*4200*/  BSYNC B1 ;  /* 0x0000000000017941 */ /* 0x000fea0003800000 */
.L_x_130:
        /* <DEDUP_REMOVED lines=8> */
.L_x_133:
[----:B------:R-:W-:Y:S05]  /*4290*/  BSYNC B1 ;  /* 0x0000000000017941 */ /* 0x000fea0003800000 */
.L_x_132:
        /* <DEDUP_REMOVED lines=8> */
.L_x_135:
[----:B------:R-:W-:Y:S05]  /*4320*/  BSYNC B1 ;  /* 0x0000000000017941 */ /* 0x000fea0003800000 */
.L_x_134:
[----:B-1---5:R-:W-:Y:S01]  /*4330*/  FMUL R5, R106, R89 ;  /* 0x000000596a057220 */ /* 0x022fe20000400000 */
[----:B------:R-:W-:Y:S01]  /*4340*/  ISETP.GT.AND P3, PT, R3, RZ, P0 ;  /* 0x000000ff0300720c */ /* 0x000fe20000764270 */
[----:B------:R-:W-:Y:S02]  /*4350*/  BSSY B1, `(.L_x_136) ;  /* 0x0000005000017945 */ /* 0x000fe40003800000 */
[----:B------:R-:W-:-:S05]  /*4360*/  FFMA R5, R76, R88, R5 ;  /* 0x000000584c057223 */ /* 0x000fca0000000005 */
[----:B------:R1:W-:Y:S05]  /*4370*/  @P2 STG.E desc[UR36][R10.64+0x1a0], R5 ;  /* 0x0001a0050a002986 */ /* 0x0003ea000c101924 */
[----:B------:R-:W-:Y:S05]  /*4380*/  @!P3 BRA `(.L_x_137) ;  /* 0x000000000004b947 */ /* 0x000fea0003800000 */
[----:B------:R0:W5:Y:S02]  /*4390*/  LDG.E.LTC128B R106, desc[UR36][R6.64+0x1a4] ;  /* 0x0001a424066a7981 */ /* 0x000164000c1e1920 */
.L_x_137:
[----:B------:R-:W-:Y:S05]  /*43a0*/  BSYNC B1 ;  /* 0x0000000000017941 */ /* 0x000fea0003800000 */
.L_x_136:
[----:B-----5:R-:W-:Y:S01]  /*43b0*/  FMUL R14, R106, R89 ;  /* 0x000000596a0e7220 */ /* 0x020fe20000400000 */
[----:B------:R-:W-:Y:S01]  /*43c0*/  ISETP.GT.AND P2, PT, R3, 0x8, P1 ;  /* 0x000000080300780c */ /* 0x000fe20000f44270 */
[----:B------:R-:W-:Y:S02]  /*43d0*/  BSSY B1, `(.L_x_138) ;  /* 0x0000005000017945 */ /* 0x000fe40003800000 */
[----:B------:R-:W-:-:S05]  /*43e0*/  FFMA R77, R77, R88, R14 ;  /* 0x000000584d4d7223 */ /* 0x000fca000000000e */
[----:B------:R0:W-:Y:S05]  /*43f0*/  @P3 STG.E desc[UR36][R10.64+0x1a4], R77 ;  /* 0x0001a44d0a003986 */ /* 0x0001ea000c101924 */
[----:B------:R-:W-:Y:S05]  /*4400*/  @!P2 BRA `(.L_x_139) ;  /* 0x000000000004a947 */ /* 0x000fea0003800000 */
[----:B------:R0:W5:Y:S02]  /*4410*/  LDG.E.LTC128B R106, desc[UR36][R8.64+0x1a0] ;  /* 0x0001a024086a7981 */ /* 0x000164000c1e1920 */
.L_x_139:
[----:B------:R-:W-:Y:S05]  /*4420*/  BSYNC B1 ;  /* 0x0000000000017941 */ /* 0x000fea0003800000 */
.L_x_138:
        /* <DEDUP_REMOVED lines=8> */
.L_x_141:
[----:B------:R-:W-:Y:S05]  /*44b0*/  BSYNC B1 ;  /* 0x0000000000017941 */ /* 0x000fea0003800000 */
.L_x_140:
        /* <DEDUP_REMOVED lines=8> */
.L_x_143:
[----:B------:R-:W-:Y:S05]  /*4540*/  BSYNC B1 ;  /* 0x0000000000017941 */ /* 0x000fea0003800000 */
.L_x_142:
[----:B-1---5:R-:W-:Y:S01]  /*4550*/  FMUL R5, R106, R89 ;  /* 0x000000596a057220 */ /* 0x022fe20000400000 */
[----:B------:R-:W-:Y:S01]  /*4560*/  ISETP.GT.AND P3, PT, R3, RZ, P0 ;  /* 0x000000ff0300720c */ /* 0x000fe20000764270 */
[----:B------:R-:W-:Y:S02]  /*4570*/  BSSY B1, `(.L_x_144) ;  /* 0x0000005000017945 */ /* 0x000fe40003800000 */
[----:B------:R-:W-:-:S05]  /*4580*/  FFMA R5, R80, R88, R5 ;  /* 0x0000005850057223 */ /* 0x000fca0000000005 */
[----:B------:R1:W-:Y:S05]  /*4590*/  @P2 STG.E desc[UR36][R10.64+0x1c0], R5 ;  /* 0x0001c0050a002986 */ /* 0x0003ea000c101924 */
[----:B------:R-:W-:Y:S05]  /*45a0*/  @!P3 BRA `(.L_x_145) ;  /* 0x000000000004b947 */ /* 0x000fea0003800000 */
[----:B------:R0:W5:Y:S02]  /*45b0*/  LDG.E.LTC128B R106, desc[UR36][R6.64+0x1c4] ;  /* 0x0001c424066a7981 */ /* 0x000164000c1e1920 */
.L_x_145:
[----:B------:R-:W-:Y:S05]  /*45c0*/  BSYNC B1 ;  /* 0x0000000000017941 */ /* 0x000fea0003800000 */
.L_x_144:
[----:B-----5:R-:W-:Y:S01]  /*45d0*/  FMUL R14, R106, R89 ;  /* 0x000000596a0e7220 */ /* 0x020fe20000400000 */
[----:B------:R-:W-:Y:S01]  /*45e0*/  ISETP.GT.AND P2, PT, R3, 0x8, P1 ;  /* 0x000000080300780c */ /* 0x000fe20000f44270 */
[----:B------:R-:W-:Y:S02]  /*45f0*/  BSSY B1, `(.L_x_146) ;  /* 0x0000005000017945 */ /* 0x000fe40003800000 */
[----:B------:R-:W-:-:S05]  /*4600*/  FFMA R81, R81, R88, R14 ;  /* 0x0000005851517223 */ /* 0x000fca000000000e */
[----:B------:R0:W-:Y:S05]  /*4610*/  @P3 STG.E desc[UR36][R10.64+0x1c4], R81 ;  /* 0x0001c4510a003986 */ /* 0x0001ea000c101924 */
[----:B------:R-:W-:Y:S05]  /*4620*/  @!P2 BRA `(.L_x_147) ;  /* 0x000000000004a947 */ /* 0x000fea0003800000 */
[----:B------:R0:W5:Y:S02]  /*4630*/  LDG.E.LTC128B R106, desc[UR36][R8.64+0x1c0] ;  /* 0x0001c024086a7981 */ /* 0x000164000c1e1920 */
.L_x_147:
[----:B------:R-:W-:Y:S05]  /*4640*/  BSYNC B1 ;  /* 0x0000000000017941 */ /* 0x000fea0003800000 */
.L_x_146:
        /* <DEDUP_REMOVED lines=8> */
.L_x_149:
[----:B------:R-:W-:Y:S05]  /*46d0*/  BSYNC B1 ;  /* 0x0000000000017941 */ /* 0x000fea0003800000 */
.L_x_148:
[----:B-----5:R-:W-:Y:S01]  /*46e0*/  FMUL R14, R106, R89 ;  /* 0x000000596a0e7220 */ /* 0x020fe20000400000 */
[----:B------:R-:W-:Y:S01]  /*46f0*/  ISETP.GT.AND P0, PT, R4, 0x79, PT ;  /* 0x000000790400780c */ /* 0x000fe20003f04270 */
[----:B------:R-:W-:Y:S01]  /*4700*/  @P3 IMAD.MOV.U32 R4, RZ, RZ, R12 ;  /* 0x000000ffff043224 */ /* 0x000fe200078e000c */
[----:B------:R-:W-:Y:S01]  /*4710*/  ISETP.GT.AND P2, PT, R3, RZ, P1 ;  /* 0x000000ff0300720c */ /* 0x000fe20000f44270 */
[----:B------:R-:W-:Y:S01]  /*4720*/  FFMA R83, R83, R88, R14 ;  /* 0x0000005853537223 */ /* 0x000fe2000000000e */
[----:B-1----:R-:W-:Y:S01]  /*4730*/  @P3 IMAD.MOV.U32 R5, RZ, RZ, R13 ;  /* 0x000000ffff053224 */ /* 0x002fe200078e000d */
[----:B------:R-:W-:Y:S04]  /*4740*/  BSSY B1, `(.L_x_150) ;  /* 0x0000004000017945 */ /* 0x000fe80003800000 */
[----:B------:R1:W-:Y:S06]  /*4750*/  @P3 STG.E desc[UR36][R4.64+0x1c4], R83 ;  /* 0x0001c45304003986 */ /* 0x0003ec000c101924 */
[----:B------:R-:W-:Y:S05]  /*4760*/  @!P2 BRA `(.L_x_151) ;  /* 0x000000000004a947 */ /* 0x000fea0003800000 */
[----:B------:R0:W5:Y:S02]  /*4770*/  LDG.E.LTC128B R106, desc[UR36][R6.64+0x1e0] ;  /* 0x0001e024066a7981 */ /* 0x000164000c1e1920 */
.L_x_151:
[----:B------:R-:W-:Y:S05]  /*4780*/  BSYNC B1 ;  /* 0x0000000000017941 */ /* 0x000fea0003800000 */
.L_x_150:
[----:B-1---5:R-:W-:Y:S01]  /*4790*/  FMUL R5, R106, R89 ;  /* 0x000000596a057220 */ /* 0x022fe20000400000 */
[----:B------:R-:W-:Y:S01]  /*47a0*/  @P2 IMAD.MOV.U32 R4, RZ, RZ, R10 ;  /* 0x000000ffff042224 */ /* 0x000fe200078e000a */
[----:B------:R-:W-:Y:S01]  /*47b0*/  ISETP.GT.AND P3, PT, R3, RZ, P0 ;  /* 0x000000ff0300720c */ /* 0x000fe20000764270 */
[----:B------:R-:W-:Y:S01]  /*47c0*/  BSSY B1, `(.L_x_152) ;  /* 0x0000006000017945 */ /* 0x000fe20003800000 */
[----:B------:R-:W-:Y:S01]  /*47d0*/  FFMA R15, R84, R88, R5 ;  /* 0x00000058540f7223 */ /* 0x000fe20000000005 */
[----:B------:R-:W-:-:S05]  /*47e0*/  @P2 IMAD.MOV.U32 R5, RZ, RZ, R11 ;  /* 0x000000ffff052224 */ /* 0x000fca00078e000b */
[----:B------:R1:W-:Y:S05]  /*47f0*/  @P2 STG.E desc[UR36][R4.64+0x1e0], R15 ;  /* 0x0001e00f04002986 */ /* 0x0003ea000c101924 */
[----:B------:R-:W-:Y:S05]  /*4800*/  @!P3 BRA `(.L_x_153) ;  /* 0x000000000004b947 */ /* 0x000fea0003800000 */
[----:B------:R0:W5:Y:S02]  /*4810*/  LDG.E.LTC128B R106, desc[UR36][R6.64+0x1e4] ;  /* 0x0001e424066a7981 */ /* 0x000164000c1e1920 */
.L_x_153:
[----:B------:R-:W-:Y:S05]  /*4820*/  BSYNC B1 ;  /* 0x0000000000017941 */ /* 0x000fea0003800000 */
.L_x_152:
[----:B-1---5:R-:W-:Y:S01]  /*4830*/  FMUL R4, R106, R89 ;  /* 0x000000596a047220 */ /* 0x022fe20000400000 */
[----:B------:R-:W-:Y:S01]  /*4840*/  ISETP.GT.AND P1, PT, R3, 0x8, P1 ;  /* 0x000000080300780c */ /* 0x000fe20000f24270 */
[----:B------:R-:W-:Y:S02]  /*4850*/  BSSY B1, `(.L_x_154) ;  /* 0x0000005000017945 */ /* 0x000fe40003800000 */
[----:B------:R-:W-:-:S05]  /*4860*/  FFMA R85, R85, R88, R4 ;  /* 0x0000005855557223 */ /* 0x000fca0000000004 */
[----:B------:R1:W-:Y:S05]  /*4870*/  @P3 STG.E desc[UR36][R10.64+0x1e4], R85 ;  /* 0x0001e4550a003986 */ /* 0x0003ea000c101924 */
[----:B------:R-:W-:Y:S05]  /*4880*/  @!P1 BRA `(.L_x_155) ;  /* 0x0000000000049947 */ /* 0x000fea0003800000 */
[----:B------:R0:W5:Y:S02]  /*4890*/  LDG.E.LTC128B R106, desc[UR36][R8.64+0x1e0] ;  /* 0x0001e024086a7981 */ /* 0x000164000c1e1920 */
.L_x_155:
[----:B------:R-:W-:Y:S05]  /*48a0*/  BSYNC B1 ;  /* 0x0000000000017941 */ /* 0x000fea0003800000 */
.L_x_154:
[----:B-----5:R-:W-:Y:S01]  /*48b0*/  FMUL R5, R106, R89 ;  /* 0x000000596a057220 */ /* 0x020fe20000400000 */
[----:B------:R-:W-:Y:S01]  /*48c0*/  @P1 IMAD.MOV.U32 R4, RZ, RZ, R12 ;  /* 0x000000ffff041224 */ /* 0x000fe200078e000c */
[----:B------:R-:W-:Y:S01]  /*48d0*/  ISETP.GT.AND P0, PT, R3, 0x8, P0 ;  /* 0x000000080300780c */ /* 0x000fe20000704270 */
[----:B------:R-:W-:Y:S01]  /*48e0*/  BSSY B1, `(.L_x_156) ;  /* 0x0000006000017945 */ /* 0x000fe20003800000 */
[----:B0---4-:R-:W-:Y:S01]  /*48f0*/  FFMA R7, R86, R88, R5 ;  /* 0x0000005856077223 */ /* 0x011fe20000000005 */
[----:B------:R-:W-:-:S05]  /*4900*/  @P1 IMAD.MOV.U32 R5, RZ, RZ, R13 ;  /* 0x000000ffff051224 */ /* 0x000fca00078e000d */
[----:B------:R0:W-:Y:S05]  /*4910*/  @P1 STG.E desc[UR36][R4.64+0x1e0], R7 ;  /* 0x0001e00704001986 */ /* 0x0001ea000c101924 */
[----:B------:R-:W-:Y:S05]  /*4920*/  @!P0 BRA `(.L_x_157) ;  /* 0x0000000000048947 */ /* 0x000fea0003800000 */
[----:B------:R4:W5:Y:S02]  /*4930*/  LDG.E.LTC128B R106, desc[UR36][R8.64+0x1e4] ;  /* 0x0001e424086a7981 */ /* 0x000964000c1e1920 */
.L_x_157:
[----:B------:R-:W-:Y:S05]  /*4940*/  BSYNC B1 ;  /* 0x0000000000017941 */ /* 0x000fea0003800000 */
.L_x_156:
[----:B-----5:R-:W-:-:S04]  /*4950*/  FMUL R106, R106, R89 ;  /* 0x000000596a6a7220 */ /* 0x020fc80000400000 */
[----:B------:R-:W-:Y:S01]  /*4960*/  FFMA R87, R87, R88, R106 ;  /* 0x0000005857577223 */ /* 0x000fe2000000006a */
[----:B------:R-:W-:Y:S06]  /*4970*/  @!P0 BRA `(.L_x_158) ;  /* 0x0000000c00c08947 */ /* 0x000fec0003800000 */
[----:B------:R0:W-:Y:S01]  /*4980*/  STG.E desc[UR36][R12.64+0x1e4], R87 ;  /* 0x0001e4570c007986 */ /* 0x0001e2000c101924 */
[----:B------:R-:W-:Y:S05]  /*4990*/  BRA `(.L_x_158) ;  /* 0x0000000c00b87947 */ /* 0x000fea0003800000 */
.L_x_33:
[----:B------:R-:W-:Y:S01]  /*49a0*/  ULDC.64 UR4, c[0x0][0x5c0] ;  /* 0x0001700000047ab9 */ /* 0x000fe20000000a00 */
[----:B------:R-:W-:Y:S01]  /*49b0*/  ISETP.GT.AND P1, PT, R4, 0x1, PT ;  /* 0x000000010400780c */ /* 0x000fe20003f24270 */
[-C--:B------:R-:W-:Y:S01]  /*49c0*/  FMUL R5, R24, R88.reuse ;  /* 0x0000005818057220 */ /* 0x080fe20000400000 */
[----:B------:R-:W-:Y:S01]  /*49d0*/  LEA R6, P2, R104, UR4, 0x2 ;  /* 0x0000000468067c11 */ /* 0x000fe2000f8410ff */
[-C--:B------:R-:W-:Y:S01]  /*49e0*/  FMUL R25, R25, R88.reuse ;  /* 0x0000005819197220 */ /* 0x080fe20000400000 */
[----:B------:R-:W-:Y:S01]  /*49f0*/  ISETP.GT.AND P4, PT, R3, RZ, P1 ;  /* 0x000000ff0300720c */ /* 0x000fe20000f84270 */
[-C--:B------:R-:W-:Y:S01]  /*4a00*/  FMUL R11, R26, R88.reuse ;  /* 0x000000581a0b7220 */ /* 0x080fe20000400000 */
[----:B------:R-:W-:Y:S01]  /*4a10*/  LEA.HI.X R7, R104, UR5, R115, 0x2, P2 ;  /* 0x0000000568077c11 */ /* 0x000fe200090f1473 */
[-C--:B------:R-:W-:Y:S01]  /*4a20*/  FMUL R27, R27, R88.reuse ;  /* 0x000000581b1b7220 */ /* 0x080fe20000400000 */
[----:B------:R-:W-:Y:S01]  /*4a30*/  ISETP.GT.AND P2, PT, R3, 0x8, P0 ;  /* 0x000000080300780c */ /* 0x000fe20000744270 */
[----:B------:R-:W-:Y:S01]  /*4a40*/  FMUL R29, R29, R88 ;  /* 0x000000581d1d7220 */ /* 0x000fe20000400000 */
[C---:B------:R-:W-:Y:S01]  /*4a50*/  SHF.L.U64.HI R9, R90.reuse, 0x2, R91 ;  /* 0x000000025a097819 */ /* 0x040fe2000001025b */
[----:B------:R0:W-:Y:S01]  /*4a60*/  @P3 STG.E desc[UR36][R6.64], R5 ;  /* 0x0000000506003986 */ /* 0x0001e2000c101924 */
[----:B------:R-:W-:Y:S01]  /*4a70*/  LEA R8, P3, R90, R6, 0x2 ;  /* 0x000000065a087211 */ /* 0x000fe200078610ff */
[-C--:B------:R-:W-:Y:S01]  /*4a80*/  FMUL R31, R31, R88.reuse ;  /* 0x000000581f1f7220 */ /* 0x080fe20000400000 */
[C---:B------:R-:W-:Y:S01]  /*4a90*/  ISETP.GT.AND P0, PT, R4.reuse, 0x8, PT ;  /* 0x000000080400780c */ /* 0x040fe20003f04270 */
[-C--:B------:R-:W-:Y:S01]  /*4aa0*/  FMUL R33, R33, R88.reuse ;  /* 0x0000005821217220 */ /* 0x080fe20000400000 */
[----:B------:R-:W-:Y:S01]  /*4ab0*/  ISETP.GT.AND P1, PT, R3, 0x8, P1 ;  /* 0x000000080300780c */ /* 0x000fe20000f24270 */
[----:B------:R-:W-:Y:S01]  /*4ac0*/  IMAD.X R9, R9, 0x1, R7, P3 ;  /* 0x0000000109097824 */ /* 0x000fe200018e0607 */
[----:B------:R-:W-:Y:S01]  /*4ad0*/  ISETP.GT.AND P3, PT, R4, 0x9, PT ;  /* 0x000000090400780c */ /* 0x000fe20003f64270 */
[----:B------:R-:W-:Y:S01]  /*4ae0*/  @P4 STG.E desc[UR36][R6.64+0x4], R25 ;  /* 0x0000041906004986 */ /* 0x000fe2000c101924 */
[----:B------:R-:W-:Y:S01]  /*4af0*/  ISETP.GT.AND P4, PT, R3, RZ, P0 ;  /* 0x000000ff0300720c */ /* 0x000fe20000784270 */
[-C--:B------:R-:W-:Y:S01]  /*4b00*/  FMUL R35, R35, R88.reuse ;  /* 0x0000005823237220 */ /* 0x080fe20000400000 */
[C---:B------:R-:W-:Y:S01]  /*4b10*/  ISETP.GT.AND P0, PT, R3.reuse, 0x8, P0 ;  /* 0x000000080300780c */ /* 0x040fe20000704270 */
[----:B------:R1:W-:Y:S01]  /*4b20*/  @P2 STG.E desc[UR36][R8.64], R11 ;  /* 0x0000000b08002986 */ /* 0x0003e2000c101924 */
[C---:B------:R-:W-:Y:S01]  /*4b30*/  ISETP.GT.AND P2, PT, R3.reuse, RZ, P3 ;  /* 0x000000ff0300720c */ /* 0x040fe20001f44270 */
[-C--:B0-----:R-:W-:Y:S01]  /*4b40*/  FMUL R5, R28, R88.reuse ;  /* 0x000000581c057220 */ /* 0x081fe20000400000 */
[----:B------:R-:W-:Y:S01]  /*4b50*/  ISETP.GT.AND P3, PT, R3, 0x8, P3 ;  /* 0x000000080300780c */ /* 0x000fe20001f64270 */
[-C--:B------:R-:W-:Y:S01]  /*4b60*/  FMUL R37, R37, R88.reuse ;  /* 0x0000005825257220 */ /* 0x080fe20000400000 */
[-C--:B------:R-:W-:Y:S01]  /*4b70*/  FMUL R39, R39, R88.reuse ;  /* 0x0000005827277220 */ /* 0x080fe20000400000 */
[----:B------:R-:W-:Y:S01]  /*4b80*/  @P1 STG.E desc[UR36][R8.64+0x4], R27 ;  /* 0x0000041b08001986 */ /* 0x000fe2000c101924 */
[----:B------:R-:W-:Y:S01]  /*4b90*/  ISETP.GT.AND P1, PT, R4, 0x10, PT ;  /* 0x000000100400780c */ /* 0x000fe20003f24270 */
[-C--:B------:R-:W-:Y:S01]  /*4ba0*/  FMUL R41, R41, R88.reuse ;  /* 0x0000005829297220 */ /* 0x080fe20000400000 */
[-C--:B------:R-:W-:Y:S01]  /*4bb0*/  FMUL R43, R43, R88.reuse ;  /* 0x000000582b2b7220 */ /* 0x080fe20000400000 */
[----:B------:R0:W-:Y:S01]  /*4bc0*/  @P4 STG.E desc[UR36][R6.64+0x20], R5 ;  /* 0x0000200506004986 */ /* 0x0001e2000c101924 */
[C---:B------:R-:W-:Y:S01]  /*4bd0*/  ISETP.GT.AND P4, PT, R3.reuse, RZ, P1 ;  /* 0x000000ff0300720c */ /* 0x040fe20000f84270 */
[-C--:B-1----:R-:W-:Y:S01]  /*4be0*/  FMUL R11, R30, R88.reuse ;  /* 0x000000581e0b7220 */ /* 0x082fe20000400000 */
[----:B------:R-:W-:Y:S01]  /*4bf0*/  ISETP.GT.AND P1, PT, R3, 0x8, P1 ;  /* 0x000000080300780c */ /* 0x000fe20000f24270 */
[----:B------:R-:W-:Y:S01]  /*4c00*/  @P2 STG.E desc[UR36][R6.64+0x24], R29 ;  /* 0x0000241d06002986 */ /* 0x000fe2000c101924 */
[----:B------:R-:W-:Y:S01]  /*4c10*/  ISETP.GT.AND P2, PT, R4, 0x11, PT ;  /* 0x000000110400780c */ /* 0x000fe20003f44270 */
[-C--:B------:R-:W-:Y:S01]  /*4c20*/  FMUL R45, R45, R88.reuse ;  /* 0x000000582d2d7220 */ /* 0x080fe20000400000 */
[-C--:B------:R-:W-:Y:S01]  /*4c30*/  FMUL R47, R47, R88.reuse ;  /* 0x000000582f2f7220 */ /* 0x080fe20000400000 */
[----:B------:R1:W-:Y:S01]  /*4c40*/  @P0 STG.E desc[UR36][R8.64+0x20], R11 ;  /* 0x0000200b08000986 */ /* 0x0003e2000c101924 */
[----:B------:R-:W-:Y:S01]  /*4c50*/  ISETP.GT.AND P0, PT, R3, RZ, P2 ;  /* 0x000000ff0300720c */ /* 0x000fe20001704270 */
[-C--:B------:R-:W-:Y:S01]  /*4c60*/  FMUL R49, R49, R88.reuse ;  /* 0x0000005831317220 */ /* 0x080fe20000400000 */
[----:B------:R-:W-:Y:S01]  /*4c70*/  ISETP.GT.AND P2, PT, R3, 0x8, P2 ;  /* 0x000000080300780c */ /* 0x000fe20001744270 */
[-C--:B0-----:R-:W-:Y:S01]  /*4c80*/  FMUL R5, R32, R88.reuse ;  /* 0x0000005820057220 */ /* 0x081fe20000400000 */
[----:B------:R-:W-:Y:S01]  /*4c90*/  @P3 STG.E desc[UR36][R8.64+0x24], R31 ;  /* 0x0000241f08003986 */ /* 0x000fe2000c101924 */
[----:B------:R-:W-:Y:S01]  /*4ca0*/  ISETP.GT.AND P3, PT, R4, 0x18, PT ;  /* 0x000000180400780c */ /* 0x000fe20003f64270 */
[-C--:B------:R-:W-:Y:S01]  /*4cb0*/  FMUL R51, R51, R88.reuse ;  /* 0x0000005833337220 */ /* 0x080fe20000400000 */
[-C--:B------:R-:W-:Y:S01]  /*4cc0*/  FMUL R53, R53, R88.reuse ;  /* 0x0000005835357220 */ /* 0x080fe20000400000 */
[----:B------:R0:W-:Y:S01]  /*4cd0*/  @P4 STG.E desc[UR36][R6.64+0x40], R5 ;  /* 0x0000400506004986 */ /* 0x0001e2000c101924 */
[----:B------:R-:W-:Y:S01]  /*4ce0*/  ISETP.GT.AND P4, PT, R3, RZ, P3 ;  /* 0x000000ff0300720c */ /* 0x000fe20001f84270 */
[-C--:B------:R-:W-:Y:S01]  /*4cf0*/  FMUL R55, R55, R88.reuse ;  /* 0x0000005837377220 */ /* 0x080fe20000400000 */
        /* <DEDUP_REMOVED lines=9> */
[-C--:B0-----:R-:W-:Y:S01]  /*4d90*/  FMUL R5, R36, R88.reuse ;  /* 0x0000005824057220 */ /* 0x081fe20000400000 */
[----:B------:R-:W-:Y:S01]  /*4da0*/  @P2 STG.E desc[UR36][R8.64+0x44], R35 ;  /* 0x0000442308002986 */ /* 0x000fe2000c101924 */
[----:B------:R-:W-:Y:S01]  /*4db0*/  ISETP.GT.AND P2, PT, R4, 0x20, PT ;  /* 0x000000200400780c */ /* 0x000fe20003f44270 */
[-C--:B------:R-:W-:Y:S01]  /*4dc0*/  FMUL R63, R63, R88.reuse ;  /* 0x000000583f3f7220 */ /* 0x080fe20000400000 */
[C---:B------:R-:W-:Y:S01]  /*4dd0*/  ISETP.GT.AND P0, PT, R3.reuse, 0x8, P0 ;  /* 0x000000080300780c */ /* 0x040fe20000704270 */
[----:B------:R0:W-:Y:S01]  /*4de0*/  @P4 STG.E desc[UR36][R6.64+0x60], R5 ;  /* 0x0000600506004986 */ /* 0x0001e2000c101924 */
[----:B------:R-:W-:Y:S01]  /*4df0*/  ISETP.GT.AND P4, PT, R3, RZ, P2 ;  /* 0x000000ff0300720c */ /* 0x000fe20001784270 */
[-C--:B------:R-:W-:Y:S01]  /*4e00*/  FMUL R65, R65, R88.reuse ;  /* 0x0000005841417220 */ /* 0x080fe20000400000 */
[----:B------:R-:W-:Y:S01]  /*4e10*/  ISETP.GT.AND P2, PT, R3, 0x8, P2 ;  /* 0x000000080300780c */ /* 0x000fe20001744270 */
[-C--:B-1----:R-:W-:Y:S01]  /*4e20*/  FMUL R11, R38, R88.reuse ;  /* 0x00000058260b7220 */ /* 0x082fe20000400000 */
[-C--:B------:R-:W-:Y:S01]  /*4e30*/  FMUL R67, R67, R88.reuse ;  /* 0x0000005843437220 */ /* 0x080fe20000400000 */
[----:B------:R-:W-:Y:S01]  /*4e40*/  @P1 STG.E desc[UR36][R6.64+0x64], R37 ;  /* 0x0000642506001986 */ /* 0x000fe2000c101924 */
[----:B------:R-:W-:Y:S01]  /*4e50*/  ISETP.GT.AND P1, PT, R4, 0x21, PT ;  /* 0x000000210400780c */ /* 0x000fe20003f24270 */
[-C--:B------:R-:W-:Y:S01]  /*4e60*/  FMUL R69, R69, R88.reuse ;  /* 0x0000005845457220 */ /* 0x080fe20000400000 */
[-C--:B------:R-:W-:Y:S01]  /*4e70*/  FMUL R71, R71, R88.reuse ;  /* 0x0000005847477220 */ /* 0x080fe20000400000 */
[----:B------:R1:W-:Y:S01]  /*4e80*/  @P3 STG.E desc[UR36][R8.64+0x60], R11 ;  /* 0x0000600b08003986 */ /* 0x0003e2000c101924 */
[C---:B------:R-:W-:Y:S01]  /*4e90*/  ISETP.GT.AND P3, PT, R3.reuse, RZ, P1 ;  /* 0x000000ff0300720c */ /* 0x040fe20000f64270 */
[-C--:B0-----:R-:W-:Y:S01]  /*4ea0*/  FMUL R5, R40, R88.reuse ;  /* 0x0000005828057220 */ /* 0x081fe20000400000 */
        /* <DEDUP_REMOVED lines=27> */
[----:B-1----:R-:W-:-:S02]  /*5060*/  FMUL R11, R46, R88 ;  /* 0x000000582e0b7220 */ /* 0x002fc40000400000 */
[----:B------:R-:W-:Y:S01]  /*5070*/  @P2 STG.E desc[UR36][R6.64+0xa4], R45 ;  /* 0x0000a42d06002986 */ /* 0x000fe2000c101924 */
[----:B------:R-:W-:-:S03]  /*5080*/  ISETP.GT.AND P2, PT, R4, 0x31, PT ;  /* 0x000000310400780c */ /* 0x000fc60003f44270 */
[----:B------:R1:W-:Y:S01]  /*5090*/  @P0 STG.E desc[UR36][R8.64+0xa0], R11 ;  /* 0x0000a00b08000986 */ /* 0x0003e2000c101924 */
[C---:B------:R-:W-:Y:S01]  /*50a0*/  ISETP.GT.AND P0, PT, R3.reuse, RZ, P2 ;  /* 0x000000ff0300720c */ /* 0x040fe20001704270 */
[----:B0-----:R-:W-:Y:S01]  /*50b0*/  FMUL R5, R48, R88 ;  /* 0x0000005830057220 */ /* 0x001fe20000400000 */
[----:B------:R-:W-:Y:S01]  /*50c0*/  ISETP.GT.AND P2, PT, R3, 0x8, P2 ;  /* 0x000000080300780c */ /* 0x000fe20001744270 */
[----:B------:R-:W-:Y:S01]  /*50d0*/  @P3 STG.E desc[UR36][R8.64+0xa4], R47 ;  /* 0x0000a42f08003986 */ /* 0x000fe2000c101924 */
[----:B------:R-:W-:-:S03]  /*50e0*/  ISETP.GT.AND P3, PT, R4, 0x38, PT ;  /* 0x000000380400780c */ /* 0x000fc60003f64270 */
[----:B------:R0:W-:Y:S01]  /*50f0*/  @P4 STG.E desc[UR36][R6.64+0xc0], R5 ;  /* 0x0000c00506004986 */ /* 0x0001e2000c101924 */
[C---:B------:R-:W-:Y:S02]  /*5100*/  ISETP.GT.AND P4, PT, R3.reuse, RZ, P3 ;  /* 0x000000ff0300720c */ /* 0x040fe40001f84270 */
[----:B------:R-:W-:Y:S01]  /*5110*/  ISETP.GT.AND P3, PT, R3, 0x8, P3 ;  /* 0x000000080300780c */ /* 0x000fe20001f64270 */
[----:B-1----:R-:W-:Y:S02]  /*5120*/  FMUL R11, R50, R88 ;  /* 0x00000058320b7220 */ /* 0x002fe40000400000 */
        /* <DEDUP_REMOVED lines=93> */
[----:B------:R-:W-:Y:S01]  /*5700*/  ISETP.GT.AND P4, PT, R4, 0x78, PT ;  /* 0x000000780400780c */ /* 0x000fe20003f84270 */
[----:B-1----:R-:W-:-:S04]  /*5710*/  FMUL R11, R82, R88 ;  /* 0x00000058520b7220 */ /* 0x002fc80000400000 */
[----:B------:R-:W-:Y:S02]  /*5720*/  @P0 IMAD.MOV.U32 R4, RZ, RZ, R6 ;  /* 0x000000ffff040224 */ /* 0x000fe400078e0006 */
[----:B0-----:R-:W-:-:S05]  /*5730*/  @P0 IMAD.MOV.U32 R5, RZ, RZ, R7 ;  /* 0x000000ffff050224 */ /* 0x001fca00078e0007 */
[----:B------:R0:W-:Y:S01]  /*5740*/  @P0 STG.E desc[UR36][R4.64+0x1c4], R81 ;  /* 0x0001c45104000986 */ /* 0x0001e2000c101924 */
[C---:B------:R-:W-:Y:S02]  /*5750*/  ISETP.GT.AND P0, PT, R3.reuse, RZ, P4 ;  /* 0x000000ff0300720c */ /* 0x040fe40002704270 */
[----:B------:R-:W-:Y:S01]  /*5760*/  ISETP.GT.AND P4, PT, R3, 0x8, P4 ;  /* 0x000000080300780c */ /* 0x000fe20002784270 */
[----:B0-----:R-:W-:Y:S02]  /*5770*/  @P1 IMAD.MOV.U32 R4, RZ, RZ, R8 ;  /* 0x000000ffff041224 */ /* 0x001fe400078e0008 */
[----:B------:R-:W-:-:S05]  /*5780*/  @P1 IMAD.MOV.U32 R5, RZ, RZ, R9 ;  /* 0x000000ffff051224 */ /* 0x000fca00078e0009 */
[----:B------:R0:W-:Y:S01]  /*5790*/  @P1 STG.E desc[UR36][R4.64+0x1c0], R11 ;  /* 0x0001c00b04001986 */ /* 0x0001e2000c101924 */
[C---:B------:R-:W-:Y:S02]  /*57a0*/  ISETP.GT.AND P1, PT, R3.reuse, RZ, P3 ;  /* 0x000000ff0300720c */ /* 0x040fe40001f24270 */
[----:B------:R-:W-:Y:S01]  /*57b0*/  ISETP.GT.AND P3, PT, R3, 0x8, P3 ;  /* 0x000000080300780c */ /* 0x000fe20001f64270 */
[----:B------:R-:W-:Y:S01]  /*57c0*/  FMUL R3, R84, R88 ;  /* 0x0000005854037220 */ /* 0x000fe20000400000 */
[----:B0-----:R-:W-:Y:S02]  /*57d0*/  @P2 IMAD.MOV.U32 R4, RZ, RZ, R8 ;  /* 0x000000ffff042224 */ /* 0x001fe400078e0008 */
[----:B------:R-:W-:-:S05]  /*57e0*/  @P2 IMAD.MOV.U32 R5, RZ, RZ, R9 ;  /* 0x000000ffff052224 */ /* 0x000fca00078e0009 */
[----:B------:R0:W-:Y:S02]  /*57f0*/  @P2 STG.E desc[UR36][R4.64+0x1c4], R83 ;  /* 0x0001c45304002986 */ /* 0x0001e4000c101924 */
[----:B0-----:R-:W-:Y:S02]  /*5800*/  @P0 IMAD.MOV.U32 R4, RZ, RZ, R6 ;  /* 0x000000ffff040224 */ /* 0x001fe400078e0006 */
[----:B------:R-:W-:-:S05]  /*5810*/  @P0 IMAD.MOV.U32 R5, RZ, RZ, R7 ;  /* 0x000000ffff050224 */ /* 0x000fca00078e0007 */
[----:B------:R0:W-:Y:S04]  /*5820*/  @P0 STG.E desc[UR36][R4.64+0x1e0], R3 ;  /* 0x0001e00304000986 */ /* 0x0001e8000c101924 */
[----:B------:R1:W-:Y:S01]  /*5830*/  @P1 STG.E desc[UR36][R6.64+0x1e4], R85 ;  /* 0x0001e45506001986 */ /* 0x0003e2000c101924 */
[----:B0-----:R-:W-:Y:S02]  /*5840*/  @P4 IMAD.MOV.U32 R4, RZ, RZ, R8 ;  /* 0x000000ffff044224 */ /* 0x001fe400078e0008 */
[----:B------:R-:W-:-:S05]  /*5850*/  @P4 IMAD.MOV.U32 R5, RZ, RZ, R9 ;  /* 0x000000ffff054224 */ /* 0x000fca00078e0009 */
[----:B------:R1:W-:Y:S04]  /*5860*/  @P4 STG.E desc[UR36][R4.64+0x1e0], R13 ;  /* 0x0001e00d04004986 */ /* 0x0003e8000c101924 */
[----:B------:R1:W-:Y:S02]  /*5870*/  @P3 STG.E desc[UR36][R8.64+0x1e4], R87 ;  /* 0x0001e45708003986 */ /* 0x0003e4000c101924 */
.L_x_158:
[----:B------:R-:W-:Y:S05]  /*5880*/  BSYNC B0 ;  /* 0x0000000000007941 */ /* 0x000fea0003800000 */
.L_x_32:
[----:B------:R-:W-:Y:S01]  /*5890*/  IADD3 R16, P0, R16, UR38, RZ ;  /* 0x0000002610107c10 */ /* 0x000fe2000ff1e0ff */
[----:B------:R-:W-:Y:S01]  /*58a0*/  ULDC.64 UR4, c[0x0][0x650] ;  /* 0x0001940000047ab9 */ /* 0x000fe20000000a00 */
[----:B------:R-:W-:Y:S01]  /*58b0*/  PRMT R3, RZ, 0x7610, R3 ;  /* 0x00007610ff037816 */ /* 0x000fe20000000003 */
[----:B------:R-:W-:Y:S01]  /*58c0*/  IMAD.MOV.U32 R100, RZ, RZ, -0x1 ;  /* 0xffffffffff647424 */ /* 0x000fe200078e00ff */
[----:B------:R-:W-:Y:S01]  /*58d0*/  IADD3.X R17, R17, UR41, RZ, P0, !PT ;  /* 0x0000002911117c10 */ /* 0x000fe200087fe4ff */
[----:B------:R-:W-:Y:S01]  /*58e0*/  IMAD.MOV.U32 R99, RZ, RZ, -0x1 ;  /* 0xffffffffff637424 */ /* 0x000fe200078e00ff */
[----:B------:R-:W-:-:S04]  /*58f0*/  ISETP.GE.U32.AND P0, PT, R16, UR4, PT ;  /* 0x0000000410007c0c */ /* 0x000fc8000bf06070 */
[----:B------:R-:W-:-:S13]  /*5900*/  ISETP.GE.U32.AND.EX P0, PT, R17, UR5, PT, P0 ;  /* 0x0000000511007c0c */ /* 0x000fda000bf06100 */
[----:B------:R-:W-:Y:S05]  /*5910*/  @P0 BRA `(.L_x_159) ;  /* 0x00000004004c0947 */ /* 0x000fea0003800000 */
[----:B-1----:R-:W1:Y:S01]  /*5920*/  LDC.64 R10, c[0x0][0x628] ;  /* 0x00018a00ff0a7b82 */ /* 0x002e620000000a00 */
[----:B0--3--:R-:W0:Y:S01]  /*5930*/  S2R R12, SR_CTAID.X ;  /* 0x00000000000c7919 */ /* 0x009e220000002500 */
[----:B--2-4-:R-:W-:Y:S01]  /*5940*/  IMAD.MOV.U32 R8, RZ, RZ, R16 ;  /* 0x000000ffff087224 */ /* 0x014fe200078e0010 */
[----:B------:R-:W-:Y:S01]  /*5950*/  MOV R9, R17 ;  /* 0x0000001100097202 */ /* 0x000fe20000000f00 */
[----:B------:R-:W2:Y:S04]  /*5960*/  S2R R20, SR_CTAID.Y ;  /* 0x0000000000147919 */ /* 0x000ea80000002600 */
[----:B------:R-:W3:Y:S08]  /*5970*/  LDC R0, c[0x0][0x630] ;  /* 0x00018c00ff007b82 */ /* 0x000ef00000000800 */
[----:B------:R-:W4:Y:S01]  /*5980*/  LDC.64 R14, c[0x0][0x620] ;  /* 0x00018800ff0e7b82 */ /* 0x000f220000000a00 */
[----:B-1----:R-:W-:-:S04]  /*5990*/  ISETP.NE.U32.AND P0, PT, R10, RZ, PT ;  /* 0x000000ff0a00720c */ /* 0x002fc80003f05070 */
[----:B------:R-:W-:-:S13]  /*59a0*/  ISETP.NE.AND.EX P0, PT, R11, RZ, PT, P0 ;  /* 0x000000ff0b00720c */ /* 0x000fda0003f05300 */
[----:B0-234-:R-:W-:Y:S05]  /*59b0*/  @!P0 BRA `(.L_x_160) ;  /* 0x0000000000288947 */ /* 0x01dfea0003800000 */
        /* <DEDUP_REMOVED lines=10> */
.L_x_160:
[-CC-:B------:R-:W-:Y:S01]  /*5a60*/  SHF.R.U64 R99, R8, R0.reuse, R9.reuse ;  /* 0x0000000008637219 */ /* 0x180fe20000001209 */
[----:B------:R-:W0:Y:S01]  /*5a70*/  LDC.64 R26, c[0x0][0x640] ;  /* 0x00019000ff1a7b82 */ /* 0x000e220000000a00 */
[----:B------:R-:W-:Y:S01]  /*5a80*/  SHF.R.U32.HI R0, RZ, R0, R9 ;  /* 0x00000000ff007219 */ /* 0x000fe20000011609 */
[----:B------:R-:W-:Y:S01]  /*5a90*/  ULDC UR4, c[0x0][0x150] ;  /* 0x0000540000047ab9 */ /* 0x000fe20000000800 */
[----:B------:R-:W-:Y:S02]  /*5aa0*/  IADD3 R3, P0, RZ, -R99, RZ ;  /* 0x80000063ff037210 */ /* 0x000fe40007f1e0ff */
[----:B------:R-:W-:-:S03]  /*5ab0*/  I2FP.F32.U32 R7, R12 ;  /* 0x0000000c00077245 */ /* 0x000fc60000201000 */
[----:B------:R-:W1:Y:S01]  /*5ac0*/  LDC R6, c[0x0][0x618] ;  /* 0x00018600ff067b82 */ /* 0x000e620000000800 */
[----:B------:R-:W-:Y:S02]  /*5ad0*/  IMAD.X R5, RZ, RZ, ~R0, P0 ;  /* 0x000000ffff057224 */ /* 0x000fe400000e0e00 */
[----:B------:R-:W-:Y:S01]  /*5ae0*/  FMUL R7, R7, UR4 ;  /* 0x0000000407077c20 */ /* 0x000fe20008400000 */
[----:B------:R-:W-:Y:S01]  /*5af0*/  ULDC UR4, c[0x0][0x154] ;  /* 0x0000550000047ab9 */ /* 0x000fe20000000800 */
[-C--:B------:R-:W-:Y:S02]  /*5b00*/  IMAD R0, R5, R14.reuse, RZ ;  /* 0x0000000e05007224 */ /* 0x080fe400078e02ff */
[C---:B------:R-:W-:Y:S01]  /*5b10*/  IMAD.WIDE.U32 R4, R3.reuse, R14, R16 ;  /* 0x0000000e03047225 */ /* 0x040fe200078e0010 */
[----:B------:R-:W2:Y:S01]  /*5b20*/  LDC R11, c[0x0][0x608] ;  /* 0x00018200ff0b7b82 */ /* 0x000ea20000000800 */
[----:B------:R-:W3:Y:S02]  /*5b30*/  F2I.U32.TRUNC.NTZ R7, R7 ;  /* 0x0000000700077305 */ /* 0x000ee4000020f000 */
[----:B------:R-:W-:-:S04]  /*5b40*/  IMAD R3, R3, R15, R0 ;  /* 0x0000000f03037224 */ /* 0x000fc800078e0200 */
[----:B------:R-:W-:Y:S01]  /*5b50*/  IMAD.IADD R3, R5, 0x1, R3 ;  /* 0x0000000105037824 */ /* 0x000fe200078e0203 */
[----:B------:R-:W4:Y:S01]  /*5b60*/  LDC R8, c[0x0][0x658] ;  /* 0x00019600ff087b82 */ /* 0x000f220000000800 */
[----:B------:R-:W-:Y:S02]  /*5b70*/  I2FP.F32.U32 R5, R20 ;  /* 0x0000001400057245 */ /* 0x000fe40000201000 */
[----:B0-----:R-:W-:-:S04]  /*5b80*/  ISETP.NE.U32.AND P0, PT, R26, RZ, PT ;  /* 0x000000ff1a00720c */ /* 0x001fc80003f05070 */
[----:B------:R-:W-:Y:S01]  /*5b90*/  ISETP.NE.AND.EX P0, PT, R27, RZ, PT, P0 ;  /* 0x000000ff1b00720c */ /* 0x000fe20003f05300 */
[----:B------:R-:W0:Y:S01]  /*5ba0*/  LDC R9, c[0x0][0x144] ;  /* 0x00005100ff097b82 */ /* 0x000e220000000800 */
[-C--:B-1----:R-:W-:Y:S01]  /*5bb0*/  SHF.R.U64 R13, R4, R6.reuse, R3 ;  /* 0x00000006040d7219 */ /* 0x082fe20000001203 */
[----:B---3--:R-:W-:Y:S01]  /*5bc0*/  IMAD.MOV R7, RZ, RZ, -R7 ;  /* 0x000000ffff077224 */ /* 0x008fe200078e0a07 */
[----:B------:R-:W-:Y:S01]  /*5bd0*/  SHF.R.U32.HI R0, RZ, R6, R3 ;  /* 0x00000006ff007219 */ /* 0x000fe20000011603 */
[----:B------:R-:W-:-:S04]  /*5be0*/  FMUL R6, R5, UR4 ;  /* 0x0000000405067c20 */ /* 0x000fc80008400000 */
[----:B------:R-:W1:Y:S01]  /*5bf0*/  LDC R21, c[0x0][0x148] ;  /* 0x00005200ff157b82 */ /* 0x000e620000000800 */
[----:B------:R3:W0:Y:S01]  /*5c00*/  F2I.U32.TRUNC.NTZ R14, R6 ;  /* 0x00000006000e7305 */ /* 0x000622000020f000 */
[-CC-:B--2---:R-:W-:Y:S02]  /*5c10*/  SHF.R.U64 R10, R13, R11.reuse, R0.reuse ;  /* 0x0000000b0d0a7219 */ /* 0x184fe40000001200 */
[----:B------:R-:W-:-:S04]  /*5c20*/  SHF.R.U32.HI R3, RZ, R11, R0 ;  /* 0x0000000bff037219 */ /* 0x000fc80000011600 */
[----:B------:R-:W2:Y:S01]  /*5c30*/  LDC R24, c[0x0][0x648] ;  /* 0x00019200ff187b82 */ /* 0x000ea20000000800 */
[-CC-:B----4-:R-:W-:Y:S02]  /*5c40*/  SHF.R.U64 R15, R10, R8.reuse, R3.reuse ;  /* 0x000000080a0f7219 */ /* 0x190fe40000001203 */
[----:B------:R-:W-:-:S03]  /*5c50*/  SHF.R.U32.HI R5, RZ, R8, R3 ;  /* 0x00000008ff057219 */ /* 0x000fc60000011603 */
[----:B------:R-:W-:Y:S02]  /*5c60*/  IMAD.MOV.U32 R4, RZ, RZ, R15 ;  /* 0x000000ffff047224 */ /* 0x000fe400078e000f */
[----:B------:R-:W4:Y:S01]  /*5c70*/  LDC R28, c[0x0][0x638] ;  /* 0x00018e00ff1c7b82 */ /* 0x000f220000000800 */
[----:B0-----:R-:W-:-:S07]  /*5c80*/  IMAD R25, R9, R7, R12 ;  /* 0x0000000709197224 */ /* 0x001fce00078e020c */
[----:B------:R-:W0:Y:S08]  /*5c90*/  LDC R29, c[0x0][0x610] ;  /* 0x00018400ff1d7b82 */ /* 0x000e300000000800 */
[----:B------:R-:W0:Y:S01]  /*5ca0*/  LDC R30, c[0x0][0x600] ;  /* 0x00018000ff1e7b82 */ /* 0x000e220000000800 */
[----:B-1-3--:R-:W-:Y:S05]  /*5cb0*/  @!P0 BRA `(.L_x_161) ;  /* 0x0000000000288947 */ /* 0x00afea0003800000 */
[----:B------:R-:W1:Y:S02]  /*5cc0*/  LDC R0, c[0x0][0x64c] ;  /* 0x00019300ff007b82 */ /* 0x000e640000000800 */
[----:B-1----:R-:W-:-:S05]  /*5cd0*/  IADD3 R3, P0, R15, R0, RZ ;  /* 0x000000000f037210 */ /* 0x002fca0007f1e0ff */
        /* <DEDUP_REMOVED lines=8> */
.L_x_161:
[----:B------:R-:W-:Y:S01]  /*5d60*/  ISETP.NE.AND P0, PT, R2, 0x1, PT ;  /* 0x000000010200780c */ /* 0x000fe20003f05270 */
[----:B------:R-:W-:Y:S01]  /*5d70*/  IMAD.MOV R14, RZ, RZ, -R14 ;  /* 0x000000ffff0e7224 */ /* 0x000fe200078e0a0e */
[----:B--2---:R-:W-:Y:S02]  /*5d80*/  SHF.R.U64 R0, R4, R24, R5 ;  /* 0x0000001804007219 */ /* 0x004fe40000001205 */
[----:B------:R-:W-:Y:S02]  /*5d90*/  LOP3.LUT R3, R10, R97, RZ, 0xc0, !PT ;  /* 0x000000610a037212 */ /* 0x000fe400078ec0ff */
[----:B------:R-:W-:Y:S01]  /*5da0*/  LOP3.LUT R6, R13, R96, RZ, 0xc0, !PT ;  /* 0x000000600d067212 */ /* 0x000fe200078ec0ff */
[----:B------:R-:W-:Y:S02]  /*5db0*/  IMAD.MOV R4, RZ, RZ, -R0 ;  /* 0x000000ffff047224 */ /* 0x000fe400078e0a00 */
[----:B------:R-:W-:Y:S02]  /*5dc0*/  IMAD R0, R92, R0, R3 ;  /* 0x000000005c007224 */ /* 0x000fe400078e0203 */
[----:B----4-:R-:W-:-:S02]  /*5dd0*/  IMAD R3, R4, R28, R15 ;  /* 0x0000001c04037224 */ /* 0x010fc400078e020f */
[----:B------:R-:W-:Y:S02]  /*5de0*/  @P0 IMAD R25, R21, R14, R20 ;  /* 0x0000000e15190224 */ /* 0x000fe400078e0214 */
[----:B0-----:R-:W-:Y:S02]  /*5df0*/  IMAD R5, R3, R30, R6 ;  /* 0x0000001e03057224 */ /* 0x001fe400078e0206 */
[----:B------:R-:W-:Y:S02]  /*5e00*/  IMAD R0, R0, R29, R25 ;  /* 0x0000001d00007224 */ /* 0x000fe400078e0219 */
[----:B------:R-:W-:-:S03]  /*5e10*/  IMAD.MOV.U32 R4, RZ, RZ, 0x1 ;  /* 0x00000001ff047424 */ /* 0x000fc600078e00ff */
[----:B------:R-:W-:Y:S02]  /*5e20*/  SEL R100, R5, R0, !P0 ;  /* 0x0000000005647207 */ /* 0x000fe40004000000 */
[----:B------:R-:W-:Y:S02]  /*5e30*/  PRMT R3, R4, 0x7610, R3 ;  /* 0x0000761004037816 */ /* 0x000fe40000000003 */
[----:B------:R-:W-:-:S07]  /*5e40*/  SEL R0, R0, R5, !P0 ;  /* 0x0000000500007207 */ /* 0x000fce0004000000 */
.L_x_159:
[----:B------:R-:W-:Y:S01]  /*5e50*/  LOP3.LUT P0, RZ, R3, 0xff, RZ, 0xc0, !PT ;  /* 0x000000ff03ff7812 */ /* 0x000fe2000780c0ff */
[----:B------:R-:W-:Y:S01]  /*5e60*/  UIMAD.WIDE.U32 UR4, UR42, -0x55555555, URZ ;  /* 0xaaaaaaab2a0478a5 */ /* 0x000fe2000f8e003f */
[----:B------:R-:W-:-:S03]  /*5e70*/  IMAD.MOV.U32 R101, RZ, RZ, R0 ;  /* 0x000000ffff657224 */ /* 0x000fc600078e0000 */
[----:B------:R-:W-:-:S04]  /*5e80*/  USHF.R.U32.HI UR4, URZ, 0x1, UR5 ;  /* 0x000000013f047899 */ /* 0x000fc80008011605 */
[----:B------:R-:W-:-:S04]  /*5e90*/  UIMAD UR42, UR4, -0x3, UR42 ;  /* 0xfffffffd042a78a4 */ /* 0x000fc8000f8e022a */
[----:B------:R-:W-:Y:S08]  /*5ea0*/  @P0 BRA `(.L_x_162) ;  /* 0xffffffb400500947 */ /* 0x000ff0000383ffff */
[----:B------:R-:W-:Y:S05]  /*5eb0*/  EXIT ;  /* 0x000000000000794d */ /* 0x000fea0003800000 */
.L_x_7:
        /* <DEDUP_REMOVED lines=26> */
.L_x_164:
[----:B------:R-:W0:Y:S01]  /*6060*/  LDC.64 R28, c[0x0][0x640] ;  /* 0x00019000ff1c7b82 */ /* 0x000e220000000a00 */
[-CC-:B------:R-:W-:Y:S01]  /*6070*/  SHF.R.U64 R22, R14, R6.reuse, R15.reuse ;  /* 0x000000060e167219 */ /* 0x180fe2000000120f */
[----:B------:R-:W-:Y:S01]  /*6080*/  IMAD.MOV.U32 R30, RZ, RZ, 0x1 ;  /* 0x00000001ff1e7424 */ /* 0x000fe200078e00ff */
[----:B------:R-:W-:Y:S02]  /*6090*/  SHF.R.U32.HI R6, RZ, R6, R15 ;  /* 0x00000006ff067219 */ /* 0x000fe4000001160f */
[----:B------:R-:W-:-:S03]  /*60a0*/  IADD3 R13, P0, RZ, -R22, RZ ;  /* 0x80000016ff0d7210 */ /* 0x000fc60007f1e0ff */
[----:B------:R-:W1:Y:S02]  /*60b0*/  LDC R12, c[0x0][0x618] ;  /* 0x00018600ff0c7b82 */ /* 0x000e640000000800 */
[----:B------:R-:W-:-:S04]  /*60c0*/  IMAD.X R11, RZ, RZ, ~R6, P0 ;  /* 0x000000ffff0b7224 */ /* 0x000fc800000e0e06 */
[-C--:B------:R-:W-:Y:S02]  /*60d0*/  IMAD R6, R11, R24.reuse, RZ ;  /* 0x000000180b067224 */ /* 0x080fe400078e02ff */
[----:B------:R-:W2:Y:S01]  /*60e0*/  LDC R14, c[0x0][0x608] ;  /* 0x00018200ff0e7b82 */ /* 0x000ea20000000800 */
[----:B------:R-:W-:-:S04]  /*60f0*/  IMAD.WIDE.U32 R10, R13, R24, R16 ;  /* 0x000000180d0a7225 */ /* 0x000fc800078e0010 */
[----:B------:R-:W-:-:S03]  /*6100*/  IMAD R13, R13, R25, R6 ;  /* 0x000000190d0d7224 */ /* 0x000fc600078e0206 */
[----:B------:R-:W3:Y:S01]  /*6110*/  LDC R27, c[0x0][0x658] ;  /* 0x00019600ff1b7b82 */ /* 0x000ee20000000800 */
[----:B------:R-:W-:Y:S01]  /*6120*/  IMAD.IADD R11, R11, 0x1, R13 ;  /* 0x000000010b0b7824 */ /* 0x000fe200078e020d */
[----:B0-----:R-:W-:-:S04]  /*6130*/  ISETP.NE.U32.AND P0, PT, R28, RZ, PT ;  /* 0x000000ff1c00720c */ /* 0x001fc80003f05070 */
[----:B------:R-:W-:Y:S02]  /*6140*/  ISETP.NE.AND.EX P0, PT, R29, RZ, PT, P0 ;  /* 0x000000ff1d00720c */ /* 0x000fe40003f05300 */
[----:B------:R-:W0:Y:S01]  /*6150*/  LDC R24, c[0x0][0x600] ;  /* 0x00018000ff187b82 */ /* 0x000e220000000800 */
[-CC-:B-1----:R-:W-:Y:S01]  /*6160*/  SHF.R.U64 R8, R10, R12.reuse, R11.reuse ;  /* 0x0000000c0a087219 */ /* 0x182fe2000000120b */
[----:B------:R-:W-:Y:S01]  /*6170*/  IMAD.MOV.U32 R10, RZ, RZ, -0x1 ;  /* 0xffffffffff0a7424 */ /* 0x000fe200078e00ff */
[----:B------:R-:W-:-:S05]  /*6180*/  SHF.R.U32.HI R11, RZ, R12, R11 ;  /* 0x0000000cff0b7219 */ /* 0x000fca000001160b */
[----:B------:R-:W1:Y:S01]  /*6190*/  LDC R25, c[0x0][0x648] ;  /* 0x00019200ff197b82 */ /* 0x000e620000000800 */
[-CC-:B--2---:R-:W-:Y:S02]  /*61a0*/  SHF.R.U64 R21, R8, R14.reuse, R11.reuse ;  /* 0x0000000e08157219 */ /* 0x184fe4000000120b */
[----:B------:R-:W-:-:S05]  /*61b0*/  SHF.R.U32.HI R6, RZ, R14, R11 ;  /* 0x0000000eff067219 */ /* 0x000fca000001160b */
[----:B------:R-:W2:Y:S01]  /*61c0*/  LDC R26, c[0x0][0x638] ;  /* 0x00018e00ff1a7b82 */ /* 0x000ea20000000800 */
[-C--:B---3--:R-:W-:Y:S02]  /*61d0*/  SHF.L.U32 R10, R10, R27.reuse, RZ ;  /* 0x0000001b0a0a7219 */ /* 0x088fe400000006ff */
[-CC-:B------:R-:W-:Y:S02]  /*61e0*/  SHF.R.U64 R23, R21, R27.reuse, R6.reuse ;  /* 0x0000001b15177219 */ /* 0x180fe40000001206 */
[----:B------:R-:W-:Y:S02]  /*61f0*/  LOP3.LUT R32, RZ, R10, RZ, 0x33, !PT ;  /* 0x0000000aff207212 */ /* 0x000fe400078e33ff */
[----:B------:R-:W-:Y:S01]  /*6200*/  SHF.R.U32.HI R11, RZ, R27, R6 ;  /* 0x0000001bff0b7219 */ /* 0x000fe20000011606 */
[----:B------:R-:W3:Y:S01]  /*6210*/  LDC R31, c[0x0][0x610] ;  /* 0x00018400ff1f7b82 */ /* 0x000ee20000000800 */
[----:B------:R-:W-:Y:S01]  /*6220*/  IMAD.MOV.U32 R10, RZ, RZ, R23 ;  /* 0x000000ffff0a7224 */ /* 0x000fe200078e0017 */
[----:B------:R-:W-:Y:S06]  /*6230*/  @!P0 BRA `(.L_x_165) ;  /* 0x0000000000288947 */ /* 0x000fec0003800000 */
        /* <DEDUP_REMOVED lines=10> */
.L_x_165:
[----:B------:R-:W-:Y:S02]  /*62e0*/  ISETP.NE.AND P0, PT, R2, 0x1, PT ;  /* 0x000000010200780c */ /* 0x000fe40003f05270 */
[----:B-1----:R-:W-:Y:S01]  /*62f0*/  SHF.R.U64 R6, R10, R25, R11 ;  /* 0x000000190a067219 */ /* 0x002fe2000000120b */
[----:B0-----:R-:W-:Y:S01]  /*6300*/  VIADD R11, R24, 0xffffffff ;  /* 0xffffffff180b7836 */ /* 0x001fe20000000000 */
[----:B------:R-:W-:Y:S02]  /*6310*/  SHF.L.U32 R30, R30, R27, RZ ;  /* 0x0000001b1e1e7219 */ /* 0x000fe400000006ff */
[----:B------:R-:W-:Y:S01]  /*6320*/  LOP3.LUT R5, R21, R32, RZ, 0xc0, !PT ;  /* 0x0000002015057212 */ /* 0x000fe200078ec0ff */
[----:B------:R-:W-:-:S04]  /*6330*/  IMAD.MOV R10, RZ, RZ, -R6 ;  /* 0x000000ffff0a7224 */ /* 0x000fc800078e0a06 */
[----:B------:R-:W-:Y:S01]  /*6340*/  IMAD R6, R30, R6, R5 ;  /* 0x000000061e067224 */ /* 0x000fe200078e0205 */
[----:B------:R-:W-:Y:S01]  /*6350*/  LOP3.LUT R5, R8, R11, RZ, 0xc0, !PT ;  /* 0x0000000b08057212 */ /* 0x000fe200078ec0ff */
[----:B------:R-:W-:Y:S02]  /*6360*/  @P0 IMAD R7, R9, R20, R4 ;  /* 0x0000001409070224 */ /* 0x000fe400078e0204 */
[----:B--2---:R-:W-:Y:S02]  /*6370*/  IMAD R4, R10, R26, R23 ;  /* 0x0000001a0a047224 */ /* 0x004fe400078e0217 */
[----:B---3--:R-:W-:Y:S02]  /*6380*/  IMAD R7, R6, R31, R7 ;  /* 0x0000001f06077224 */ /* 0x008fe400078e0207 */
[----:B------:R-:W-:Y:S02]  /*6390*/  IMAD R4, R4, R24, R5 ;  /* 0x0000001804047224 */ /* 0x000fe400078e0205 */
[----:B------:R-:W-:-:S02]  /*63a0*/  IMAD.MOV.U32 R8, RZ, RZ, 0x1 ;  /* 0x00000001ff087424 */ /* 0x000fc400078e00ff */
[----:B------:R-:W-:Y:S01]  /*63b0*/  IMAD.MOV.U32 R6, RZ, RZ, R22 ;  /* 0x000000ffff067224 */ /* 0x000fe200078e0016 */
[----:B------:R-:W-:Y:S02]  /*63c0*/  SEL R19, R4, R7, !P0 ;  /* 0x0000000704137207 */ /* 0x000fe40004000000 */
[----:B------:R-:W-:-:S07]  /*63d0*/  SEL R21, R7, R4, !P0 ;  /* 0x0000000407157207 */ /* 0x000fce0004000000 */
.L_x_163:
[----:B------:R-:W-:-:S08]  /*63e0*/  NOP ;  /* 0x0000000000007918 */ /* 0x000fd00000000000 */
[----:B------:R-:W0:-:S00]  /*63f0*/  USETMAXREG.DEALLOC.CTAPOOL 0x28 ;  /* 0x00000028000079c8 */ /* 0x000e0000080e0500 */
[----:B0-----:R-:W-:-:S13]  /*6400*/  ISETP.NE.AND P0, PT, R3, RZ, PT ;  /* 0x000000ff0300720c */ /* 0x001fda0003f05270 */
[----:B------:R-:W-:Y:S05]  /*6410*/  @P0 EXIT ;  /* 0x000000000000094d */ /* 0x000fea0003800000 */
[----:B------:R-:W-:Y:S01]  /*6420*/  LOP3.LUT P0, RZ, R8, 0xff, RZ, 0xc0, !PT ;  /* 0x000000ff08ff7812 */ /* 0x000fe2000780c0ff */
[----:B------:R-:W-:Y:S02]  /*6430*/  IMAD.MOV.U32 R3, RZ, RZ, 0x1 ;  /* 0x00000001ff037424 */ /* 0x000fe400078e00ff */
[----:B------:R-:W-:-:S10]  /*6440*/  IMAD.MOV.U32 R8, RZ, RZ, RZ ;  /* 0x000000ffff087224 */ /* 0x000fd400078e00ff */
[----:B------:R-:W-:Y:S05]  /*6450*/  @!P0 BRA `(.L_x_166) ;  /* 0x0000000c00548947 */ /* 0x000fea0003800000 */
[----:B------:R-:W0:Y:S01]  /*6460*/  LDC R3, c[0x0][0x28c] ;  /* 0x0000a300ff037b82 */ /* 0x000e220000000800 */
[----:B------:R-:W-:Y:S01]  /*6470*/  ULDC UR5, c[0x0][0x658] ;  /* 0x0001960000057ab9 */ /* 0x000fe20000000800 */
[----:B------:R-:W-:Y:S01]  /*6480*/  UMOV UR6, 0xffffffff ;  /* 0xffffffff00067882 */ /* 0x000fe20000000000 */
[----:B------:R-:W-:Y:S01]  /*6490*/  BSSY B0, `(.L_x_166) ;  /* 0x00000d1000007945 */ /* 0x000fe20003800000 */
[----:B------:R-:W-:Y:S01]  /*64a0*/  USHF.L.U32 UR6, UR6, UR5, URZ ;  /* 0x0000000506067299 */ /* 0x000fe2000800063f */
[----:B------:R-:W-:Y:S01]  /*64b0*/  IMAD.MOV.U32 R10, RZ, RZ, 0x1 ;  /* 0x00000001ff0a7424 */ /* 0x000fe200078e00ff */
[----:B------:R-:W-:Y:S01]  /*64c0*/  LOP3.LUT R9, R18, 0x2, RZ, 0xfc, !PT ;  /* 0x0000000212097812 */ /* 0x000fe200078efcff */
[----:B------:R-:W-:Y:S01]  /*64d0*/  IMAD.MOV.U32 R8, RZ, RZ, RZ ;  /* 0x000000ffff087224 */ /* 0x000fe200078e00ff */
[----:B------:R-:W1:Y:S01]  /*64e0*/  S2UR UR8, SR_CgaCtaId ;  /* 0x00000000000879c3 */ /* 0x000e620000008800 */
[----:B------:R-:W-:Y:S01]  /*64f0*/  ULDC UR4, c[0x0][0x600] ;  /* 0x0001800000047ab9 */ /* 0x000fe20000000800 */
[----:B------:R-:W-:Y:S01]  /*6500*/  UMOV UR7, 0x1 ;  /* 0x0000000100077882 */ /* 0x000fe20000000000 */
[----:B------:R-:W-:-:S02]  /*6510*/  UIADD3 UR4, UR4, -0x1, URZ ;  /* 0xffffffff04047890 */ /* 0x000fc4000fffe03f */
[----:B------:R-:W-:Y:S02]  /*6520*/  USHF.L.U32 UR5, UR7, UR5, URZ ;  /* 0x0000000507057299 */ /* 0x000fe4000800063f */
[----:B------:R-:W-:Y:S01]  /*6530*/  ULOP3.LUT UR6, URZ, UR6, URZ, 0x33, !UPT ;  /* 0x000000063f067292 */ /* 0x000fe2000f8e333f */
[----:B------:R-:W-:Y:S01]  /*6540*/  ULDC.64 UR30, c[0x0][0x198] ;  /* 0x00006600001e7ab9 */ /* 0x000fe20000000a00 */
[----:B0-----:R-:W-:-:S05]  /*6550*/  VIADD R3, R3, 0x3f ;  /* 0x0000003f03037836 */ /* 0x001fca0000000000 */
[----:B------:R-:W-:Y:S01]  /*6560*/  SHF.R.S32.HI R4, RZ, 0x1f, R3 ;  /* 0x0000001fff047819 */ /* 0x000fe20000011403 */
[----:B-1----:R-:W-:-:S03]  /*6570*/  IMAD.U32 R12, RZ, RZ, UR8 ;  /* 0x00000008ff0c7e24 */ /* 0x002fc6000f8e00ff */
[----:B------:R-:W-:Y:S01]  /*6580*/  LEA.HI R4, R4, R3, RZ, 0x6 ;  /* 0x0000000304047211 */ /* 0x000fe200078f30ff */
[----:B------:R-:W-:-:S03]  /*6590*/  IMAD.MOV.U32 R3, RZ, RZ, 0x1 ;  /* 0x00000001ff037424 */ /* 0x000fc600078e00ff */
[----:B------:R-:W-:-:S05]  /*65a0*/  SHF.R.S32.HI R11, RZ, 0x6, R4 ;  /* 0x00000006ff0b7819 */ /* 0x000fca0000011404 */
[----:B------:R-:W-:-:S07]  /*65b0*/  VIADD R13, R11, 0x1 ;  /* 0x000000010b0d7836 */ /* 0x000fce0000000000 */
.L_x_177:
[----:B------:R-:W-:-:S03]  /*65c0*/  UMOV UR7, 0xffffffff ;  /* 0xffffffff00077882 */ /* 0x000fc60000000000 */
[----:B------:R-:W-:Y:S05]  /*65d0*/  BRA.DIV UR7, `(.L_x_167) ;  /* 0x0000000e07b87947 */ /* 0x000fea000b800000 */
[----:B------:R-:W-:-:S13]  /*65e0*/  ELECT P6, URZ, PT ;  /* 0x00000000003f782f */ /* 0x000fda00038c0000 */
.L_x_187:
[----:B------:R-:W0:Y:S01]  /*65f0*/  LDC R4, c[0x0][0x28c] ;  /* 0x0000a300ff047b82 */ /* 0x000e220000000800 */
[----:B------:R-:W-:Y:S01]  /*6600*/  BSSY B1, `(.L_x_168) ;  /* 0x0000047000017945 */ /* 0x000fe20003800000 */
[----:B0-----:R-:W-:-:S13]  /*6610*/  ISETP.LT.OR P6, PT, R4, 0x1, !P6 ;  /* 0x000000010400780c */ /* 0x001fda00077c1670 */
[----:B------:R-:W-:Y:S05]  /*6620*/  @P6 BRA `(.L_x_169) ;  /* 0x0000000400106947 */ /* 0x000fea0003800000 */
[----:B------:R-:W-:Y:S01]  /*6630*/  IMAD R21, R21, 0x8, R12 ;  /* 0x0000000815157824 */ /* 0x000fe200078e020c */
[----:B------:R-:W-:Y:S01]  /*6640*/  MOV R22, RZ ;  /* 0x000000ff00167202 */ /* 0x000fe20000000f00 */
[----:B------:R-:W-:Y:S02]  /*6650*/  IMAD.SHL.U32 R19, R19, 0x80, RZ ;  /* 0x0000008013137824 */ /* 0x000fe400078e00ff */
[----:B------:R-:W-:Y:S02]  /*6660*/  IMAD.MOV.U32 R4, RZ, RZ, R13 ;  /* 0x000000ffff047224 */ /* 0x000fe400078e000d */
[----:B------:R-:W-:Y:S02]  /*6670*/  IMAD.MOV.U32 R5, RZ, RZ, R3 ;  /* 0x000000ffff057224 */ /* 0x000fe400078e0003 */
[----:B------:R-:W-:Y:S02]  /*6680*/  IMAD.MOV.U32 R7, RZ, RZ, R8 ;  /* 0x000000ffff077224 */ /* 0x000fe400078e0008 */
[----:B------:R-:W-:-:S07]  /*6690*/  IMAD.SHL.U32 R21, R21, 0x10, RZ ;  /* 0x0000001015157824 */ /* 0x000fce00078e00ff */
.L_x_172:
[----:B------:R-:W0:Y:S01]  /*66a0*/  S2UR UR7, SR_CgaCtaId ;  /* 0x00000000000779c3 */ /* 0x000e220000008800 */
[----:B------:R-:W-:Y:S02]  /*66b0*/  MOV R15, 0x400 ;  /* 0x00000400000f7802 */ /* 0x000fe40000000f00 */
[----:B------:R-:W-:Y:S02]  /*66c0*/  SHF.L.U32 R14, R5, 0x1f, RZ ;  /* 0x0000001f050e7819 */ /* 0x000fe400000006ff */
[----:B------:R-:W-:Y:S01]  /*66d0*/  ISETP.NE.AND P1, PT, R0, RZ, PT ;  /* 0x000000ff0000720c */ /* 0x000fe20003f25270 */
[----:B0-----:R-:W-:-:S05]  /*66e0*/  IMAD.U32 R12, RZ, RZ, UR7 ;  /* 0x00000007ff0c7e24 */ /* 0x001fca000f8e00ff */
[----:B------:R-:W-:-:S07]  /*66f0*/  LEA R20, R12, R15, 0x18 ;  /* 0x0000000f0c147211 */ /* 0x000fce00078ec0ff */
[----:B------:R-:W0:Y:S01]  /*6700*/  @!P1 LDC R15, c[0x0][0x500] ;  /* 0x00014000ff0f9b82 */ /* 0x000e220000000800 */
[----:B------:R-:W-:-:S04]  /*6710*/  IMAD R23, R7, 0x8, R20 ;  /* 0x0000000807177824 */ /* 0x000fc800078e0214 */
[----:B------:R-:W1:Y:S02]  /*6720*/  SYNCS.PHASECHK.TRANS64.TRYWAIT P0, [R23+URZ+0x18], R14 ;  /* 0x0000180e170075a7 */ /* 0x000e64000800017f */
[----:B-1----:R-:W-:Y:S05]  /*6730*/  @!P0 BRA `(.L_x_170) ;  /* 0x0000000c00808947 */ /* 0x002fea0003800000 */
.L_x_188:
[----:B-1----:R-:W-:Y:S01]  /*6740*/  PRMT R14, R9, 0x9910, RZ ;  /* 0x00009910090e7816 */ /* 0x002fe200000000ff */
[----:B0-----:R0:W-:Y:S03]  /*6750*/  @!P1 SYNCS.ARRIVE.TRANS64 RZ, [R23+URZ], R15 ;  /* 0x0000000f17ff99a7 */ /* 0x0011e6000800003f */
[----:B------:R-:W-:-:S13]  /*6760*/  ISETP.NE.AND P0, PT, R14, 0x2, PT ;  /* 0x000000020e00780c */ /* 0x000fda0003f05270 */
[----:B0-----:R-:W-:Y:S05]  /*6770*/  @P0 BRA `(.L_x_171) ;  /* 0x0000000000040947 */ /* 0x001fea0003800000 */
[----:B------:R-:W-:Y:S01]  /*6780*/  BPT.TRAP 0x1 ;  /* 0x000000040000795c */ /* 0x000fe20000300000 */
.L_x_171:
[----:B------:R-:W-:Y:S01]  /*6790*/  IMAD R14, R7, 0x10, R12 ;  /* 0x00000010070e7824 */ /* 0x000fe200078e020c */
[----:B------:R-:W-:Y:S01]  /*67a0*/  R2UR UR34, R22 ;  /* 0x00000000162272ca */ /* 0x000fe200000e0000 */
[----:B------:R-:W-:Y:S01]  /*67b0*/  VIADD R4, R4, 0xffffffff ;  /* 0xffffffff04047836 */ /* 0x000fe20000000000 */
[----:B------:R-:W-:Y:S01]  /*67c0*/  R2UR UR33, R23 ;  /* 0x00000000172172ca */ /* 0x000fe200000e0000 */
[----:B------:R-:W-:Y:S01]  /*67d0*/  IMAD.SHL.U32 R14, R14, 0x200, RZ ;  /* 0x000002000e0e7824 */ /* 0x000fe200078e00ff */
[----:B------:R-:W-:Y:S01]  /*67e0*/  R2UR UR36, R6 ;  /* 0x00000000062472ca */ /* 0x000fe200000e0000 */
[----:B------:R-:W-:Y:S01]  /*67f0*/  UIADD3 UR14, UP0, UR30, 0xf0, URZ ;  /* 0x000000f01e0e7890 */ /* 0x000fe2000ff1e03f */
[----:B------:R-:W-:Y:S01]  /*6800*/  R2UR UR35, R21 ;  /* 0x00000000152372ca */ /* 0x000fe200000e0000 */
[--C-:B------:R-:W-:Y:S01]  /*6810*/  IMAD R14, R14, 0x4, R20.reuse ;  /* 0x000000040e0e7824 */ /* 0x100fe200078e0214 */
[----:B------:R-:W-:Y:S01]  /*6820*/  R2UR UR19, R19 ;  /* 0x00000000131372ca */ /* 0x000fe200000e0000 */
[C---:B------:R-:W-:Y:S01]  /*6830*/  IMAD R20, R7.reuse, 0x8000, R20 ;  /* 0x0000800007147824 */ /* 0x040fe200078e0214 */
[----:B------:R-:W-:Y:S01]  /*6840*/  UIADD3 UR42, UP1, UR30, 0x1f0, URZ ;  /* 0x000001f01e2a7890 */ /* 0x000fe2000ff3e03f */
[----:B------:R-:W-:Y:S01]  /*6850*/  ISETP.GT.AND P1, PT, R4, 0x1, PT ;  /* 0x000000010400780c */ /* 0x000fe20003f24270 */
[----:B------:R-:W-:Y:S01]  /*6860*/  UIADD3.X UR15, URZ, UR31, URZ, UP0, !UPT ;  /* 0x0000001f3f0f7290 */ /* 0x000fe200087fe43f */
[----:B------:R-:W-:Y:S01]  /*6870*/  R2UR UR24, R14 ;  /* 0x000000000e1872ca */ /* 0x000fe200000e0000 */
[----:B------:R-:W-:Y:S01]  /*6880*/  UIADD3 UR26, UR34, 0x20, URZ ;  /* 0x00000020221a7890 */ /* 0x000fe2000fffe03f */
[----:B------:R-:W-:Y:S01]  /*6890*/  R2UR UR8, R20 ;  /* 0x00000000140872ca */ /* 0x000fe200000e0000 */
[----:B------:R-:W-:Y:S01]  /*68a0*/  UIADD3.X UR43, URZ, UR31, URZ, UP1, !UPT ;  /* 0x0000001f3f2b7290 */ /* 0x000fe20008ffe43f */
[----:B------:R-:W-:Y:S01]  /*68b0*/  VIADD R7, R7, 0x1 ;  /* 0x0000000107077836 */ /* 0x000fe20000000000 */
[----:B------:R-:W-:Y:S01]  /*68c0*/  UMOV UR7, 0xff0000 ;  /* 0x00ff000000077882 */ /* 0x000fe20000000000 */
[----:B------:R-:W-:Y:S01]  /*68d0*/  UMOV UR22, 0x0 ;  /* 0x0000000000167882 */ /* 0x000fe20000000000 */
[----:B------:R-:W-:Y:S01]  /*68e0*/  UMOV UR23, 0x10000000 ;  /* 0x1000000000177882 */ /* 0x000fe20000000000 */
[----:B------:R-:W-:Y:S01]  /*68f0*/  UMOV UR25, UR33 ;  /* 0x0000002100197c82 */ /* 0x000fe20008000000 */
[----:B------:R-:W-:Y:S01]  /*6900*/  ISETP.NE.AND P0, PT, R7, 0x3, PT ;  /* 0x000000030700780c */ /* 0x000fe20003f05270 */
[----:B------:R-:W-:Y:S01]  /*6910*/  UMOV UR28, UR36 ;  /* 0x00000024001c7c82 */ /* 0x000fe20008000000 */
[----:B------:R-:W-:Y:S01]  /*6920*/  UMOV UR27, UR35 ;  /* 0x00000023001b7c82 */ /* 0x000fe20008000000 */
[----:B------:R-:W-:Y:S01]  /*6930*/  UMOV UR17, UR33 ;  /* 0x0000002100117c82 */ /* 0x000fe20008000000 */
[----:B------:R-:W-:Y:S01]  /*6940*/  UIADD3 UR32, UR24, 0x100, URZ ;  /* 0x0000010018207890 */ /* 0x000fe2000fffe03f */
[----:B------:R-:W-:Y:S01]  /*6950*/  SEL R14, RZ, 0x1, P0 ;  /* 0x00000001ff0e7807 */ /* 0x000fe20000000000 */
[----:B------:R-:W-:Y:S01]  /*6960*/  UIADD3 UR24, UR24, 0x4100, URZ ;  /* 0x0000410018187890 */ /* 0x000fe2000fffe03f */
[----:B------:R-:W-:Y:S01]  /*6970*/  VIADD R22, R22, 0x40 ;  /* 0x0000004016167836 */ /* 0x000fe20000000000 */
[----:B------:R-:W-:Y:S01]  /*6980*/  UIADD3 UR16, UR8, 0x18100, URZ ;  /* 0x0001810008107890 */ /* 0x000fe2000fffe03f */
[----:B------:R-:W-:Y:S01]  /*6990*/  LOP3.LUT R5, R5, R14, RZ, 0x3c, !PT ;  /* 0x0000000e05057212 */ /* 0x000fe200078e3cff */
[----:B------:R-:W-:Y:S01]  /*69a0*/  UIADD3 UR8, UR8, 0x1c100, URZ ;  /* 0x0001c10008087890 */ /* 0x000fe2000fffe03f */
[----:B------:R-:W-:Y:S01]  /*69b0*/  SEL R7, R7, RZ, P0 ;  /* 0x000000ff07077207 */ /* 0x000fe20000000000 */
[----:B------:R-:W-:Y:S01]  /*69c0*/  UMOV UR18, UR34 ;  /* 0x0000002200127c82 */ /* 0x000fe20008000000 */
[----:B------:R-:W-:Y:S01]  /*69d0*/  UMOV UR20, UR36 ;  /* 0x0000002400147c82 */ /* 0x000fe20008000000 */
[----:B------:R0:W-:Y:S01]  /*69e0*/  UTMALDG.3D.MULTICAST [UR32], [UR14], UR7, desc[UR22] ;  /* 0x000016200e0073b4 */ /* 0x0001e20008011807 */
[----:B------:R-:W-:Y:S01]  /*69f0*/  UMOV UR9, UR33 ;  /* 0x0000002100097c82 */ /* 0x000fe20008000000 */
[----:B------:R-:W-:Y:S01]  /*6a00*/  UMOV UR11, UR19 ;  /* 0x00000013000b7c82 */ /* 0x000fe20008000000 */
[----:B------:R-:W-:Y:S01]  /*6a10*/  UMOV UR12, UR36 ;  /* 0x00000024000c7c82 */ /* 0x000fe20008000000 */
[----:B------:R-:W-:Y:S01]  /*6a20*/  UMOV UR10, UR26 ;  /* 0x0000001a000a7c82 */ /* 0x000fe20008000000 */
[----:B------:R0:W-:Y:S01]  /*6a30*/  UTMALDG.3D.MULTICAST [UR24], [UR14], UR7, desc[UR22] ;  /* 0x000016180e0073b4 */ /* 0x0001e20008011807 */
[----:B------:R0:W-:Y:S01]  /*6a40*/  UTMALDG.3D [UR16], [UR42], desc[UR22] ;  /* 0x000016102a0075b4 */ /* 0x0001e20008011000 */
[----:B------:R0:W-:Y:S02]  /*6a50*/  UTMALDG.3D [UR8], [UR42], desc[UR22] ;  /* 0x000016082a0075b4 */ /* 0x0001e40008011000 */
[----:B0-----:R-:W-:Y:S05]  /*6a60*/  @P1 BRA `(.L_x_172) ;  /* 0xfffffffc000c1947 */ /* 0x001fea000383ffff */
.L_x_169:
[----:B------:R-:W-:Y:S05]  /*6a70*/  BSYNC B1 ;  /* 0x0000000000017941 */ /* 0x000fea0003800000 */
.L_x_168:
[----:B------:R-:W-:Y:S01]  /*6a80*/  LOP3.LUT P1, RZ, R10, 0xff, RZ, 0xc0, !PT ;  /* 0x000000ff0aff7812 */ /* 0x000fe2000782c0ff */
[C---:B------:R-:W-:Y:S01]  /*6a90*/  IMAD.IADD R7, R11.reuse, 0x1, R8 ;  /* 0x000000010b077824 */ /* 0x040fe200078e0208 */
[----:B------:R-:W-:Y:S01]  /*6aa0*/  ULDC.64 UR8, c[0x0][0x650] ;  /* 0x0001940000087ab9 */ /* 0x000fe20000000a00 */
[----:B------:R-:W-:Y:S01]  /*6ab0*/  ISETP.GE.U32.AND P2, PT, R11, 0x3, PT ;  /* 0x000000030b00780c */ /* 0x000fe20003f46070 */
[----:B------:R-:W-:Y:S01]  /*6ac0*/  BSSY B1, `(.L_x_173) ;  /* 0x000006b000017945 */ /* 0x000fe20003800000 */
[----:B------:R-:W-:Y:S01]  /*6ad0*/  IMAD.MOV.U32 R21, RZ, RZ, -0x1 ;  /* 0xffffffffff157424 */ /* 0x000fe200078e00ff */
[----:B------:R-:W-:Y:S01]  /*6ae0*/  ISETP.GT.U32.AND P0, PT, R7, 0x2, PT ;  /* 0x000000020700780c */ /* 0x000fe20003f04070 */
[----:B------:R-:W-:Y:S01]  /*6af0*/  IMAD.MOV.U32 R19, RZ, RZ, -0x1 ;  /* 0xffffffffff137424 */ /* 0x000fe200078e00ff */
[----:B------:R-:W-:Y:S02]  /*6b00*/  PRMT R10, RZ, 0x7610, R10 ;  /* 0x00007610ff0a7816 */ /* 0x000fe4000000000a */
[----:B------:R-:W-:-:S03]  /*6b10*/  ISETP.LT.U32.AND P0, PT, R11, 0x3, P0 ;  /* 0x000000030b00780c */ /* 0x000fc60000701070 */
[----:B------:R-:W0:Y:S01]  /*6b20*/  @P1 S2R R12, SR_CgaCtaId ;  /* 0x00000000000c1919 */ /* 0x000e220000008800 */
[----:B------:R-:W-:-:S04]  /*6b30*/  @P1 MOV R5, 0x400 ;  /* 0x0000040000051802 */ /* 0x000fc80000000f00 */
[----:B0-----:R-:W-:Y:S01]  /*6b40*/  @P1 LEA R6, R12, R5, 0x18 ;  /* 0x000000050c061211 */ /* 0x001fe200078ec0ff */
[----:B------:R-:W-:Y:S01]  /*6b50*/  IMAD.WIDE.U32 R4, R7, -0x55555555, RZ ;  /* 0xaaaaaaab07047825 */ /* 0x000fe200078e00ff */
[----:B------:R-:W-:Y:S02]  /*6b60*/  SEL R4, RZ, 0x1, !P0 ;  /* 0x00000001ff047807 */ /* 0x000fe40004000000 */
[----:B------:R0:W-:Y:S01]  /*6b70*/  @P1 SYNCS.ARRIVE.TRANS64.A1T0 RZ, [R6+URZ+0x48], RZ ;  /* 0x000048ff06ff19a7 */ /* 0x0001e2000810003f */
[----:B------:R-:W-:Y:S02]  /*6b80*/  IADD3 R16, P1, R16, UR38, RZ ;  /* 0x0000002610107c10 */ /* 0x000fe4000ff3e0ff */
[----:B------:R-:W-:Y:S02]  /*6b90*/  LOP3.LUT R3, R3, R4, RZ, 0x3c, !PT ;  /* 0x0000000403037212 */ /* 0x000fe400078e3cff */
[----:B------:R-:W-:Y:S02]  /*6ba0*/  IADD3.X R17, R17, UR41, RZ, P1, !PT ;  /* 0x0000002911117c10 */ /* 0x000fe40008ffe4ff */
[----:B------:R-:W-:-:S02]  /*6bb0*/  ISETP.GE.U32.AND P0, PT, R16, UR8, PT ;  /* 0x0000000810007c0c */ /* 0x000fc4000bf06070 */
[----:B0-----:R-:W-:Y:S02]  /*6bc0*/  SHF.R.U32.HI R6, RZ, 0x1, R5 ;  /* 0x00000001ff067819 */ /* 0x001fe40000011605 */
[----:B------:R-:W-:Y:S02]  /*6bd0*/  ISETP.GE.U32.AND.EX P0, PT, R17, UR9, PT, P0 ;  /* 0x0000000911007c0c */ /* 0x000fe4000bf06100 */
[----:B------:R-:W-:Y:S01]  /*6be0*/  @P2 LOP3.LUT R3, R3, 0x1, R6, 0x78, !PT ;  /* 0x0000000103032812 */ /* 0x000fe200078e7806 */
[----:B------:R-:W-:Y:S01]  /*6bf0*/  IMAD R8, R6, -0x3, R7 ;  /* 0xfffffffd06087824 */ /* 0x000fe200078e0207 */
[----:B------:R-:W-:Y:S01]  /*6c00*/  PRMT R4, RZ, 0x7610, R4 ;  /* 0x00007610ff047816 */ /* 0x000fe20000000004 */
[----:B------:R-:W-:-:S08]  /*6c10*/  IMAD.MOV.U32 R6, RZ, RZ, -0x1 ;  /* 0xffffffffff067424 */ /* 0x000fd000078e00ff */
[----:B------:R-:W-:Y:S05]  /*6c20*/  @P0 BRA `(.L_x_174) ;  /* 0x0000000400500947 */ /* 0x000fea0003800000 */
[----:B------:R-:W0:Y:S01]  /*6c30*/  S2R R19, SR_CTAID.X ;  /* 0x0000000000137919 */ /* 0x000e220000002500 */
[----:B------:R-:W-:Y:S01]  /*6c40*/  ULDC.64 UR8, c[0x0][0x628] ;  /* 0x00018a0000087ab9 */ /* 0x000fe20000000a00 */
[----:B------:R-:W1:Y:S01]  /*6c50*/  LDC R20, c[0x0][0x144] ;  /* 0x00005100ff147b82 */ /* 0x000e620000000800 */
[----:B------:R-:W-:Y:S01]  /*6c60*/  ISETP.NE.U32.AND P0, PT, RZ, UR8, PT ;  /* 0x00000008ff007c0c */ /* 0x000fe2000bf05070 */
[----:B------:R-:W2:Y:S01]  /*6c70*/  S2R R14, SR_CTAID.Y ;  /* 0x00000000000e7919 */ /* 0x000ea20000002600 */
[----:B------:R-:W-:Y:S01]  /*6c80*/  ULDC UR10, c[0x0][0x630] ;  /* 0x00018c00000a7ab9 */ /* 0x000fe20000000800 */
[----:B------:R-:W-:Y:S01]  /*6c90*/  ULDC UR11, c[0x0][0x150] ;  /* 0x00005400000b7ab9 */ /* 0x000fe20000000800 */
[----:B------:R-:W-:Y:S01]  /*6ca0*/  ISETP.NE.AND.EX P0, PT, RZ, UR9, PT, P0 ;  /* 0x00000009ff007c0c */ /* 0x000fe2000bf05300 */
[----:B------:R-:W-:Y:S02]  /*6cb0*/  IMAD.MOV.U32 R4, RZ, RZ, R16 ;  /* 0x000000ffff047224 */ /* 0x000fe400078e0010 */
[----:B------:R-:W-:Y:S01]  /*6cc0*/  IMAD.MOV.U32 R5, RZ, RZ, R17 ;  /* 0x000000ffff057224 */ /* 0x000fe200078e0011 */
[----:B0-----:R-:W-:-:S09]  /*6cd0*/  I2FP.F32.U32 R21, R19 ;  /* 0x0000001300157245 */ /* 0x001fd20000201000 */
[----:B------:R-:W-:Y:S05]  /*6ce0*/  @!P0 BRA `(.L_x_175) ;  /* 0x0000000000288947 */ /* 0x000fea0003800000 */
[----:B------:R-:W-:Y:S02]  /*6cf0*/  ULDC UR7, c[0x0][0x634] ;  /* 0x00018d0000077ab9 */ /* 0x000fe40000000800 */
[----:B------:R-:W-:-:S05]  /*6d00*/  IADD3 R5, P0, R16, UR7, RZ ;  /* 0x0000000710057c10 */ /* 0x000fca000ff1e0ff */
[----:B------:R-:W-:-:S04]  /*6d10*/  IMAD.X R15, RZ, RZ, R17, P0 ;  /* 0x000000ffff0f7224 */ /* 0x000fc800000e0611 */
[----:B------:R-:W-:-:S04]  /*6d20*/  IMAD.WIDE.U32 R6, R15, UR8, RZ ;  /* 0x000000080f067c25 */ /* 0x000fc8000f8e00ff */
[----:B------:R-:W-:-:S04]  /*6d30*/  IMAD.WIDE.U32 R6, P0, R5, UR9, R6 ;  /* 0x0000000905067c25 */ /* 0x000fc8000f800006 */
[----:B------:R-:W-:-:S04]  /*6d40*/  IMAD.WIDE.U32 R4, R5, UR8, RZ ;  /* 0x0000000805047c25 */ /* 0x000fc8000f8e00ff */
[----:B------:R-:W-:Y:S01]  /*6d50*/  IMAD.MOV.U32 R4, RZ, RZ, R7 ;  /* 0x000000ffff047224 */ /* 0x000fe200078e0007 */
[----:B------:R-:W-:Y:S01]  /*6d60*/  IADD3 RZ, P1, R5, R6, RZ ;  /* 0x0000000605ff7210 */ /* 0x000fe20007f3e0ff */
[----:B------:R-:W-:-:S04]  /*6d70*/  IMAD.X R5, RZ, RZ, RZ, P0 ;  /* 0x000000ffff057224 */ /* 0x000fc800000e06ff */
[----:B------:R-:W-:-:S08]  /*6d80*/  IMAD.WIDE.U32.X R4, R15, UR9, R4, P1 ;  /* 0x000000090f047c25 */ /* 0x000fd000088e0404 */
.L_x_175:
[----:B------:R-:W-:Y:S01]  /*6d90*/  FMUL R21, R21, UR11 ;  /* 0x0000000b15157c20 */ /* 0x000fe20008400000 */
[--C-:B------:R-:W-:Y:S01]  /*6da0*/  SHF.R.U64 R15, R4, UR10, R5.reuse ;  /* 0x0000000a040f7c19 */ /* 0x100fe20008001205 */
[----:B------:R-:W-:Y:S01]  /*6db0*/  ULDC.64 UR8, c[0x0][0x620] ;  /* 0x0001880000087ab9 */ /* 0x000fe20000000a00 */
[----:B------:R-:W-:Y:S01]  /*6dc0*/  SHF.R.U32.HI R4, RZ, UR10, R5 ;  /* 0x0000000aff047c19 */ /* 0x000fe20008011605 */
[----:B------:R-:W-:Y:S01]  /*6dd0*/  ULDC.64 UR10, c[0x0][0x640] ;  /* 0x00019000000a7ab9 */ /* 0x000fe20000000a00 */
[----:B------:R-:W-:Y:S01]  /*6de0*/  IADD3 R5, P0, RZ, -R15, RZ ;  /* 0x8000000fff057210 */ /* 0x000fe20007f1e0ff */
[----:B------:R-:W0:Y:S01]  /*6df0*/  F2I.U32.TRUNC.NTZ R21, R21 ;  /* 0x0000001500157305 */ /* 0x000e22000020f000 */
[----:B------:R-:W-:-:S03]  /*6e00*/  ULDC UR7, c[0x0][0x618] ;  /* 0x0001860000077ab9 */ /* 0x000fc60000000800 */
[----:B------:R-:W-:Y:S01]  /*6e10*/  IMAD.X R4, RZ, RZ, ~R4, P0 ;  /* 0x000000ffff047224 */ /* 0x000fe200000e0e04 */
[----:B------:R-:W-:-:S03]  /*6e20*/  ISETP.NE.U32.AND P0, PT, RZ, UR10, PT ;  /* 0x0000000aff007c0c */ /* 0x000fc6000bf05070 */
[----:B------:R-:W-:Y:S01]  /*6e30*/  IMAD R4, R4, UR8, RZ ;  /* 0x0000000804047c24 */ /* 0x000fe2000f8e02ff */
[----:B------:R-:W-:-:S03]  /*6e40*/  ISETP.NE.AND.EX P0, PT, RZ, UR11, PT, P0 ;  /* 0x0000000bff007c0c */ /* 0x000fc6000bf05300 */
[C---:B------:R-:W-:Y:S02]  /*6e50*/  IMAD R7, R5.reuse, UR9, R4 ;  /* 0x0000000905077c24 */ /* 0x040fe4000f8e0204 */
[----:B------:R-:W-:Y:S01]  /*6e60*/  IMAD.WIDE.U32 R4, R5, UR8, R16 ;  /* 0x0000000805047c25 */ /* 0x000fe2000f8e0010 */
[----:B------:R-:W-:-:S03]  /*6e70*/  ULDC UR8, c[0x0][0x154] ;  /* 0x0000550000087ab9 */ /* 0x000fc60000000800 */
[----:B0-----:R-:W-:Y:S02]  /*6e80*/  IMAD.MOV R6, RZ, RZ, -R21 ;  /* 0x000000ffff067224 */ /* 0x001fe400078e0a15 */
[----:B------:R-:W0:Y:S01]  /*6e90*/  LDC R21, c[0x0][0x148] ;  /* 0x00005200ff157b82 */ /* 0x000e220000000800 */
[----:B------:R-:W-:Y:S02]  /*6ea0*/  IMAD.IADD R5, R5, 0x1, R7 ;  /* 0x0000000105057824 */ /* 0x000fe400078e0207 */
[----:B-1----:R-:W-:Y:S01]  /*6eb0*/  IMAD R19, R20, R6, R19 ;  /* 0x0000000614137224 */ /* 0x002fe200078e0213 */
[----:B--2---:R-:W-:Y:S02]  /*6ec0*/  I2FP.F32.U32 R6, R14 ;  /* 0x0000000e00067245 */ /* 0x004fe40000201000 */
[--C-:B------:R-:W-:Y:S02]  /*6ed0*/  SHF.R.U64 R20, R4, UR7, R5.reuse ;  /* 0x0000000704147c19 */ /* 0x100fe40008001205 */
[----:B------:R-:W-:Y:S01]  /*6ee0*/  SHF.R.U32.HI R5, RZ, UR7, R5 ;  /* 0x00000007ff057c19 */ /* 0x000fe20008011605 */
[----:B------:R-:W-:Y:S01]  /*6ef0*/  FMUL R6, R6, UR8 ;  /* 0x0000000806067c20 */ /* 0x000fe20008400000 */
[----:B------:R-:W-:-:S02]  /*6f00*/  ULDC UR7, c[0x0][0x608] ;  /* 0x0001820000077ab9 */ /* 0x000fc40000000800 */
[--C-:B------:R-:W-:Y:S01]  /*6f10*/  SHF.R.U64 R23, R20, UR7, R5.reuse ;  /* 0x0000000714177c19 */ /* 0x100fe20008001205 */
[----:B------:R1:W2:Y:S01]  /*6f20*/  F2I.U32.TRUNC.NTZ R24, R6 ;  /* 0x0000000600187305 */ /* 0x0002a2000020f000 */
[----:B------:R-:W-:Y:S01]  /*6f30*/  SHF.R.U32.HI R4, RZ, UR7, R5 ;  /* 0x00000007ff047c19 */ /* 0x000fe20008011605 */
[----:B------:R-:W-:-:S03]  /*6f40*/  ULDC UR7, c[0x0][0x658] ;  /* 0x0001960000077ab9 */ /* 0x000fc60000000800 */
[--C-:B------:R-:W-:Y:S02]  /*6f50*/  SHF.R.U64 R22, R23, UR7, R4.reuse ;  /* 0x0000000717167c19 */ /* 0x100fe40008001204 */
[----:B------:R-:W-:-:S03]  /*6f60*/  SHF.R.U32.HI R25, RZ, UR7, R4 ;  /* 0x00000007ff197c19 */ /* 0x000fc60008011604 */
[----:B------:R-:W-:Y:S02]  /*6f70*/  IMAD.MOV.U32 R4, RZ, RZ, R22 ;  /* 0x000000ffff047224 */ /* 0x000fe400078e0016 */
[----:B------:R-:W-:Y:S01]  /*6f80*/  IMAD.MOV.U32 R5, RZ, RZ, R25 ;  /* 0x000000ffff057224 */ /* 0x000fe200078e0019 */
[----:B-1----:R-:W-:Y:S06]  /*6f90*/  @!P0 BRA `(.L_x_176) ;  /* 0x0000000000288947 */ /* 0x002fec0003800000 */
        /* <DEDUP_REMOVED lines=10> */
.L_x_176:
[----:B------:R-:W-:Y:S01]  /*7040*/  ISETP.NE.AND P0, PT, R2, 0x1, PT ;  /* 0x000000010200780c */ /* 0x000fe20003f05270 */
[----:B------:R-:W-:Y:S01]  /*7050*/  ULDC UR7, c[0x0][0x648] ;  /* 0x0001920000077ab9 */ /* 0x000fe20000000800 */
[----:B------:R-:W-:Y:S01]  /*7060*/  LOP3.LUT R23, R23, UR6, RZ, 0xc0, !PT ;  /* 0x0000000617177c12 */ /* 0x000fe2000f8ec0ff */
[----:B--2---:R-:W-:Y:S01]  /*7070*/  IMAD.MOV R24, RZ, RZ, -R24 ;  /* 0x000000ffff187224 */ /* 0x004fe200078e0a18 */
[----:B------:R-:W-:Y:S01]  /*7080*/  SHF.R.U64 R4, R4, UR7, R5 ;  /* 0x0000000704047c19 */ /* 0x000fe20008001205 */
[----:B------:R-:W-:Y:S01]  /*7090*/  ULDC UR7, c[0x0][0x638] ;  /* 0x00018e0000077ab9 */ /* 0x000fe20000000800 */
[----:B------:R-:W-:Y:S01]  /*70a0*/  LOP3.LUT R7, R20, UR4, RZ, 0xc0, !PT ;  /* 0x0000000414077c12 */ /* 0x000fe2000f8ec0ff */
[----:B------:R-:W-:Y:S01]  /*70b0*/  ULDC UR8, c[0x0][0x610] ;  /* 0x0001840000087ab9 */ /* 0x000fe20000000800 */
[----:B------:R-:W-:Y:S02]  /*70c0*/  IMAD.MOV.U32 R6, RZ, RZ, R15 ;  /* 0x000000ffff067224 */ /* 0x000fe400078e000f */
[----:B------:R-:W-:-:S02]  /*70d0*/  IMAD.MOV R5, RZ, RZ, -R4 ;  /* 0x000000ffff057224 */ /* 0x000fc400078e0a04 */
[----:B------:R-:W-:Y:S02]  /*70e0*/  IMAD R4, R4, UR5, R23 ;  /* 0x0000000504047c24 */ /* 0x000fe4000f8e0217 */
[----:B0-----:R-:W-:Y:S02]  /*70f0*/  @P0 IMAD R19, R21, R24, R14 ;  /* 0x0000001815130224 */ /* 0x001fe400078e020e */
[----:B------:R-:W-:Y:S01]  /*7100*/  IMAD R22, R5, UR7, R22 ;  /* 0x0000000705167c24 */ /* 0x000fe2000f8e0216 */
[----:B------:R-:W-:Y:S01]  /*7110*/  ULDC UR7, c[0x0][0x600] ;  /* 0x0001800000077ab9 */ /* 0x000fe20000000800 */
[----:B------:R-:W-:Y:S02]  /*7120*/  IMAD R21, R4, UR8, R19 ;  /* 0x0000000804157c24 */ /* 0x000fe4000f8e0213 */
[----:B------:R-:W-:Y:S02]  /*7130*/  IMAD R22, R22, UR7, R7 ;  /* 0x0000000716167c24 */ /* 0x000fe4000f8e0207 */
[----:B------:R-:W-:-:S03]  /*7140*/  IMAD.MOV.U32 R4, RZ, RZ, 0x1 ;  /* 0x00000001ff047424 */ /* 0x000fc600078e00ff */
[----:B------:R-:W-:Y:S02]  /*7150*/  SEL R19, R22, R21, !P0 ;  /* 0x0000001516137207 */ /* 0x000fe40004000000 */
[----:B------:R-:W-:-:S07]  /*7160*/  SEL R21, R21, R22, !P0 ;  /* 0x0000001615157207 */ /* 0x000fce0004000000 */
.L_x_174:
[----:B------:R-:W-:Y:S05]  /*7170*/  BSYNC B1 ;  /* 0x0000000000017941 */ /* 0x000fea0003800000 */
.L_x_173:
[----:B------:R-:W-:-:S13]  /*7180*/  LOP3.LUT P0, RZ, R4, 0xff, RZ, 0xc0, !PT ;  /* 0x000000ff04ff7812 */ /* 0x000fda000780c0ff */
[----:B------:R-:W-:Y:S05]  /*7190*/  @P0 BRA `(.L_x_177) ;  /* 0xfffffff400080947 */ /* 0x000fea000383ffff */
[----:B------:R-:W-:Y:S05]  /*71a0*/  BSYNC B0 ;  /* 0x0000000000007941 */ /* 0x000fea0003800000 */
.L_x_166:
[----:B------:R-:W-:-:S03]  /*71b0*/  UMOV UR7, 0xffffffff ;  /* 0xffffffff00077882 */ /* 0x000fc60000000000 */
[----:B------:R-:W-:Y:S05]  /*71c0*/  BRA.DIV UR7, `(.L_x_178) ;  /* 0x0000000207f07947 */ /* 0x000fea000b800000 */
[----:B------:R-:W-:-:S13]  /*71d0*/  ELECT P6, URZ, PT ;  /* 0x00000000003f782f */ /* 0x000fda00038c0000 */
.L_x_191:
[----:B------:R-:W-:Y:S04]  /*71e0*/  BSSY B0, `(.L_x_179) ;  /* 0x0000022000007945 */ /* 0x000fe80003800000 */
[----:B------:R-:W-:Y:S05]  /*71f0*/  @!P6 BRA `(.L_x_180) ;  /* 0x000000000080e947 */ /* 0x000fea0003800000 */
[----:B------:R-:W-:-:S04]  /*7200*/  LOP3.LUT R18, R18, 0x2, RZ, 0xfc, !PT ;  /* 0x0000000212127812 */ /* 0x000fc800078efcff */
[----:B------:R-:W-:-:S13]  /*7210*/  ISETP.NE.AND P0, PT, R18, 0x3, PT ;  /* 0x000000031200780c */ /* 0x000fda0003f05270 */
[----:B------:R-:W-:Y:S05]  /*7220*/  @!P0 BRA `(.L_x_181) ;  /* 0x0000000000048947 */ /* 0x000fea0003800000 */
[----:B------:R-:W-:Y:S01]  /*7230*/  BPT.TRAP 0x1 ;  /* 0x000000040000795c */ /* 0x000fe20000300000 */
.L_x_181:
[----:B------:R-:W0:Y:S01]  /*7240*/  S2R R5, SR_CgaCtaId ;  /* 0x0000000000057919 */ /* 0x000e220000008800 */
[----:B------:R-:W-:Y:S02]  /*7250*/  MOV R0, 0x400 ;  /* 0x0000040000007802 */ /* 0x000fe40000000f00 */
[----:B------:R-:W-:Y:S02]  /*7260*/  SHF.L.U32 R2, R3, 0x1f, RZ ;  /* 0x0000001f03027819 */ /* 0x000fe400000006ff */
[----:B0-----:R-:W-:-:S05]  /*7270*/  LEA R5, R5, R0, 0x18 ;  /* 0x0000000005057211 */ /* 0x001fca00078ec0ff */
[----:B------:R-:W-:-:S04]  /*7280*/  VIADD R5, R5, 0x18 ;  /* 0x0000001805057836 */ /* 0x000fc80000000000 */
[C---:B------:R-:W-:Y:S02]  /*7290*/  IMAD R7, R8.reuse, 0x8, R5 ;  /* 0x0000000808077824 */ /* 0x040fe400078e0205 */
[----:B------:R-:W-:Y:S02]  /*72a0*/  VIADD R8, R8, 0x1 ;  /* 0x0000000108087836 */ /* 0x000fe40000000000 */
[----:B------:R-:W0:Y:S03]  /*72b0*/  SYNCS.PHASECHK.TRANS64.TRYWAIT P0, [R7+URZ], R2 ;  /* 0x00000002070075a7 */ /* 0x000e26000800017f */
[----:B------:R-:W-:-:S04]  /*72c0*/  ISETP.NE.AND P1, PT, R8, 0x3, PT ;  /* 0x000000030800780c */ /* 0x000fc80003f25270 */
[----:B------:R-:W-:Y:S02]  /*72d0*/  SEL R0, RZ, 0x1, P1 ;  /* 0x00000001ff007807 */ /* 0x000fe40000800000 */
[----:B------:R-:W-:Y:S02]  /*72e0*/  SEL R8, R8, RZ, P1 ;  /* 0x000000ff08087207 */ /* 0x000fe40000800000 */
[----:B------:R-:W-:-:S03]  /*72f0*/  LOP3.LUT R9, R3, R0, RZ, 0x3c, !PT ;  /* 0x0000000003097212 */ /* 0x000fc600078e3cff */
[----:B------:R-:W-:Y:S01]  /*7300*/  IMAD R4, R8, 0x8, R5 ;  /* 0x0000000808047824 */ /* 0x000fe200078e0205 */
[----:B------:R-:W-:Y:S01]  /*7310*/  SHF.L.U32 R3, R9, 0x1f, RZ ;  /* 0x0000001f09037819 */ /* 0x000fe200000006ff */
[----:B0-----:R-:W-:Y:S06]  /*7320*/  @!P0 BRA `(.L_x_182) ;  /* 0x0000000000b88947 */ /* 0x001fec0003800000 */
.L_x_192:
[----:B------:R-:W1:Y:S01]  /*7330*/  SYNCS.PHASECHK.TRANS64.TRYWAIT P0, [R4+URZ], R3 ;  /* 0x00000003040075a7 */ /* 0x000e62000800017f */
[----:B------:R-:W-:-:S05]  /*7340*/  VIADD R0, R8, 0x1 ;  /* 0x0000000108007836 */ /* 0x000fca0000000000 */
[----:B------:R-:W-:-:S04]  /*7350*/  ISETP.NE.AND P1, PT, R0, 0x3, PT ;  /* 0x000000030000780c */ /* 0x000fc80003f25270 */
[----:B0-----:R-:W-:Y:S02]  /*7360*/  SEL R2, RZ, 0x1, P1 ;  /* 0x00000001ff027807 */ /* 0x001fe40000800000 */
[----:B------:R-:W-:Y:S02]  /*7370*/  SEL R0, R0, RZ, P1 ;  /* 0x000000ff00007207 */ /* 0x000fe40000800000 */
[----:B------:R-:W-:Y:S01]  /*7380*/  LOP3.LUT R2, R9, R2, RZ, 0x3c, !PT ;  /* 0x0000000209027212 */ /* 0x000fe200078e3cff */
[----:B-1----:R-:W-:Y:S06]  /*7390*/  @!P0 BRA `(.L_x_183) ;  /* 0x0000000000b08947 */ /* 0x002fec0003800000 */
.L_x_193:
[----:B------:R-:W-:Y:S01]  /*73a0*/  IMAD R5, R0, 0x8, R5 ;  /* 0x0000000800057824 */ /* 0x000fe200078e0205 */
[----:B------:R-:W-:-:S07]  /*73b0*/  SHF.L.U32 R0, R2, 0x1f, RZ ;  /* 0x0000001f02007819 */ /* 0x000fce00000006ff */
.L_x_184:
[----:B-1----:R1:W2:Y:S02]  /*73c0*/  SYNCS.PHASECHK.TRANS64.TRYWAIT P0, [R5+URZ], R0 ;  /* 0x00000000050075a7 */ /* 0x0022a4000800017f */
[----:B--2---:R-:W-:Y:S05]  /*73d0*/  @!P0 NANOSLEEP.SYNCS 0x989680 ;  /* 0x009896800000895d */ /* 0x004fea0003900000 */
[----:B------:R-:W2:Y:S02]  /*73e0*/  @!P0 SYNCS.PHASECHK.TRANS64 P0, [R5+URZ], R0 ;  /* 0x00000000050085a7 */ /* 0x000ea4000800007f */
[----:B--2---:R-:W-:Y:S05]  /*73f0*/  @!P0 BRA `(.L_x_184) ;  /* 0xfffffffc00f08947 */ /* 0x004fea000383ffff */
.L_x_180:
[----:B------:R-:W-:Y:S05]  /*7400*/  BSYNC B0 ;  /* 0x0000000000007941 */ /* 0x000fea0003800000 */
.L_x_179:
[----:B------:R-:W-:Y:S05]  /*7410*/  EXIT ;  /* 0x000000000000794d */ /* 0x000fea0003800000 */
.L_x_21:
[----:B-1----:R1:W2:Y:S02]  /*7420*/  SYNCS.PHASECHK.TRANS64.TRYWAIT P1, [R3+URZ], R0 ;  /* 0x00000000030075a7 */ /* 0x0022a4000802017f */
[----:B--2---:R-:W-:Y:S05]  /*7430*/  @!P1 NANOSLEEP.SYNCS 0x989680 ;  /* 0x009896800000995d */ /* 0x004fea0003900000 */
[----:B------:R-:W2:Y:S02]  /*7440*/  @!P1 SYNCS.PHASECHK.TRANS64 P1, [R3+URZ], R0 ;  /* 0x00000000030095a7 */ /* 0x000ea4000802007f */
[----:B--2---:R-:W-:Y:S05]  /*7450*/  @!P1 BRA `(.L_x_21) ;  /* 0xfffffffc00f09947 */ /* 0x004fea000383ffff */
[----:B------:R-:W-:Y:S05]  /*7460*/  BRA `(.L_x_20) ;  /* 0xffffffa000ac7947 */ /* 0x000fea000383ffff */
.L_x_26:
[----:B-1----:R1:W2:Y:S02]  /*7470*/  SYNCS.PHASECHK.TRANS64.TRYWAIT P1, [R5+URZ], R4 ;  /* 0x00000004050075a7 */ /* 0x0022a4000802017f */
[----:B--2---:R-:W-:Y:S05]  /*7480*/  @!P1 NANOSLEEP.SYNCS 0x989680 ;  /* 0x009896800000995d */ /* 0x004fea0003900000 */
[----:B------:R-:W2:Y:S02]  /*7490*/  @!P1 SYNCS.PHASECHK.TRANS64 P1, [R5+URZ], R4 ;  /* 0x00000004050095a7 */ /* 0x000ea4000802007f */
[----:B--2---:R-:W-:Y:S05]  /*74a0*/  @!P1 BRA `(.L_x_26) ;  /* 0xfffffffc00f09947 */ /* 0x004fea000383ffff */
[----:B------:R-:W-:Y:S05]  /*74b0*/  BRA `(.L_x_25) ;  /* 0xffffffa400f87947 */ /* 0x000fea000383ffff */
.L_x_167:
[----:B------:R-:W-:Y:S01]  /*74c0*/  BSSY B1, `(.L_x_185) ;  /* 0x0000006000017945 */ /* 0x000fe20003800000 */
[----:B------:R-:W-:-:S07]  /*74d0*/  IMAD.MOV.U32 R15, RZ, RZ, -0x1 ;  /* 0xffffffffff0f7424 */ /* 0x000fce00078e00ff */
[----:B------:R-:W-:Y:S05]  /*74e0*/  WARPSYNC.COLLECTIVE R15, `(.L_x_186) ;  /* 0x000000000f0c7348 */ /* 0x000fea0003c00000 */
[----:B------:R-:W-:Y:S02]  /*74f0*/  ELECT P6, UR62, PT ;  /* 0x00000000003e782f */ /* 0x000fe400038c0000 */
[----:B------:R-:W-:Y:S01]  /*7500*/  MOV R14, UR62 ;  /* 0x0000003e000e7c02 */ /* 0x000fe20008000f00 */
[----:B------:R-:W-:Y:S10]  /*7510*/  ENDCOLLECTIVE ;  /* 0x000000000000791b */ /* 0x000ff40003800000 */
.L_x_186:
[----:B------:R-:W-:Y:S05]  /*7520*/  BSYNC B1 ;  /* 0x0000000000017941 */ /* 0x000fea0003800000 */
.L_x_185:
[----:B------:R-:W-:Y:S05]  /*7530*/  BRA `(.L_x_187) ;  /* 0xfffffff0002c7947 */ /* 0x000fea000383ffff */
.L_x_170:
[----:B-1----:R1:W2:Y:S02]  /*7540*/  SYNCS.PHASECHK.TRANS64.TRYWAIT P0, [R23+URZ+0x18], R14 ;  /* 0x0000180e170075a7 */ /* 0x0022a4000800017f */
[----:B--2---:R-:W-:Y:S05]  /*7550*/  @!P0 NANOSLEEP.SYNCS 0x989680 ;  /* 0x009896800000895d */ /* 0x004fea0003900000 */
[----:B------:R-:W2:Y:S02]  /*7560*/  @!P0 SYNCS.PHASECHK.TRANS64 P0, [R23+URZ+0x18], R14 ;  /* 0x0000180e170085a7 */ /* 0x000ea4000800007f */
[----:B--2---:R-:W-:Y:S05]  /*7570*/  @!P0 BRA `(.L_x_170) ;  /* 0xfffffffc00f08947 */ /* 0x004fea000383ffff */
[----:B------:R-:W-:Y:S05]  /*7580*/  BRA `(.L_x_188) ;  /* 0xfffffff0006c7947 */ /* 0x000fea000383ffff */
.L_x_178:
[----:B------:R-:W-:Y:S01]  /*7590*/  BSSY B0, `(.L_x_189) ;  /* 0x0000006000007945 */ /* 0x000fe20003800000 */
[----:B------:R-:W-:-:S07]  /*75a0*/  IMAD.MOV.U32 R15, RZ, RZ, -0x1 ;  /* 0xffffffffff0f7424 */ /* 0x000fce00078e00ff */
[----:B------:R-:W-:Y:S05]  /*75b0*/  WARPSYNC.COLLECTIVE R15, `(.L_x_190) ;  /* 0x000000000f0c7348 */ /* 0x000fea0003c00000 */
[----:B------:R-:W-:Y:S02]  /*75c0*/  ELECT P6, UR62, PT ;  /* 0x00000000003e782f */ /* 0x000fe400038c0000 */
[----:B------:R-:W-:Y:S01]  /*75d0*/  MOV R14, UR62 ;  /* 0x0000003e000e7c02 */ /* 0x000fe20008000f00 */
[----:B------:R-:W-:Y:S10]  /*75e0*/  ENDCOLLECTIVE ;  /* 0x000000000000791b */ /* 0x000ff40003800000 */
.L_x_190:
[----:B------:R-:W-:Y:S05]  /*75f0*/  BSYNC B0 ;  /* 0x0000000000007941 */ /* 0x000fea0003800000 */
.L_x_189:
[----:B------:R-:W-:Y:S05]  /*7600*/  BRA `(.L_x_191) ;  /* 0xfffffff800f47947 */ /* 0x000fea000383ffff */
.L_x_182:
[----:B0-----:R0:W1:Y:S02]  /*7610*/  SYNCS.PHASECHK.TRANS64.TRYWAIT P0, [R7+URZ], R2 ;  /* 0x00000002070075a7 */ /* 0x001064000800017f */
[----:B-1----:R-:W-:Y:S05]  /*7620*/  @!P0 NANOSLEEP.SYNCS 0x989680 ;  /* 0x009896800000895d */ /* 0x002fea0003900000 */
[----:B------:R-:W1:Y:S02]  /*7630*/  @!P0 SYNCS.PHASECHK.TRANS64 P0, [R7+URZ], R2 ;  /* 0x00000002070085a7 */ /* 0x000e64000800007f */
[----:B-1----:R-:W-:Y:S05]  /*7640*/  @!P0 BRA `(.L_x_182) ;  /* 0xfffffffc00f08947 */ /* 0x002fea000383ffff */
[----:B------:R-:W-:Y:S05]  /*7650*/  BRA `(.L_x_192) ;  /* 0xfffffffc00347947 */ /* 0x000fea000383ffff */
.L_x_183:
[----:B0-----:R0:W1:Y:S02]  /*7660*/  SYNCS.PHASECHK.TRANS64.TRYWAIT P0, [R4+URZ], R3 ;  /* 0x00000003040075a7 */ /* 0x001064000800017f */
[----:B-1----:R-:W-:Y:S05]  /*7670*/  @!P0 NANOSLEEP.SYNCS 0x989680 ;  /* 0x009896800000895d */ /* 0x002fea0003900000 */
[----:B------:R-:W1:Y:S02]  /*7680*/  @!P0 SYNCS.PHASECHK.TRANS64 P0, [R4+URZ], R3 ;  /* 0x00000003040085a7 */ /* 0x000e64000800007f */
[----:B-1----:R-:W-:Y:S05]  /*7690*/  @!P0 BRA `(.L_x_183) ;  /* 0xfffffffc00f08947 */ /* 0x002fea000383ffff */
[----:B------:R-:W-:Y:S05]  /*76a0*/  BRA `(.L_x_193) ;  /* 0xfffffffc003c7947 */ /* 0x000fea000383ffff */
.L_x_194:
[----:B------:R-:W-:-:S00]  /*76b0*/  BRA `(.L_x_194) ;  /* 0xfffffffc00fc7947 */ /* 0x000fc0000383ffff */
[----:B------:R-:W-:-:S00]  /*76c0*/  NOP ;  /* 0x0000000000007918 */ /* 0x000fc00000000000 */
        /* <DEDUP_REMOVED lines=11> */
.L_x_195:


//--------------------- .nv.global.init           --------------------------
	.section	.nv.global.init,"aw",@progbits
.nv.global.init:
	.type		$str$22,@object
	.size		$str$22,($str$23 - $str$22)
$str$22:
        /*0000*/ 	.byte	0x6b, 0x5f, 0x74, 0x69, 0x6c, 0x65, 0x5f, 0x63, 0x6f, 0x75, 0x6e, 0x74, 0x20, 0x3e, 0x3d, 0x20
        /*0010*/ 	.byte	0x31, 0x00
	.type		$str$23,@object
	.size		$str$23,(__unnamed_1 - $str$23)
$str$23:
        /*0012*/ 	.byte	0x2f, 0x74, 0x6d, 0x70, 0x2f, 0x63, 0x75, 0x74, 0x6c, 0x61, 0x73, 0x73, 0x5f, 0x73, 0x77, 0x65
        /*0022*/ 	.byte	0x65, 0x70, 0x5f, 0x73, 0x72, 0x63, 0x2f, 0x69, 0x6e, 0x63, 0x6c, 0x75, 0x64, 0x65, 0x2f, 0x63
        /*0032*/ 	.byte	0x75, 0x74, 0x6c, 0x61, 0x73, 0x73, 0x2f, 0x67, 0x65, 0x6d, 0x6d, 0x2f, 0x63, 0x6f, 0x6c, 0x6c
        /*0042*/ 	.byte	0x65, 0x63, 0x74, 0x69, 0x76, 0x65, 0x2f, 0x73, 0x6d, 0x39, 0x30, 0x5f, 0x6d, 0x6d, 0x61, 0x5f
        /*0052*/ 	.byte	0x74, 0x6d, 0x61, 0x5f, 0x67, 0x6d, 0x6d, 0x61, 0x5f, 0x73, 0x73, 0x5f, 0x77, 0x61, 0x72, 0x70
        /*0062*/ 	.byte	0x73, 0x70, 0x65, 0x63, 0x69, 0x61, 0x6c, 0x69, 0x7a, 0x65, 0x64, 0x2e, 0x68, 0x70, 0x70, 0x00
	.type		__unnamed_1,@object
	.size		__unnamed_1,(.L_0 - __unnamed_1)
__unnamed_1:
        /*0072*/ 	.byte	0x76, 0x6f, 0x69, 0x64, 0x20, 0x63, 0x75, 0x74, 0x6c, 0x61, 0x73, 0x73, 0x3a, 0x3a, 0x67, 0x65
        /* <DEDUP_REMOVED lines=175> */
        /*0b72*/ 	.byte	0x65, 0x3a, 0x3a, 0x69, 0x64, 0x65, 0x6e, 0x74, 0x69, 0x74, 0x79, 0x5d, 0x00
.L_0:


//--------------------- .nv.shared._ZN7cutlass13device_kernelINS_4gemm6kernel13GemmUniversalIN4cute5tupleIJiiiiEEENS1_10collective13CollectiveMmaINS1_34MainloopSm90TmaGmmaWarpSpecializedILi3ENS5_IJNS4_1CILi1EEENSA_ILi8EEESB_EEENS1_35KernelTmaWarpSpecializedCooperativeEEENS5_IJNSA_ILi128EEESG_NSA_ILi64EEEEEEfNS5_IJlSB_lEEEfSJ_NS4_8TiledMMAINS4_8MMA_AtomIJNS4_4SM904GMMA30MMA_64x128x8_F32TF32TF32_SS_TNILNSN_7ScaleInE1ELSP_1EEEEEENS4_6LayoutINS5_IJNSA_ILi2EEESB_SB_EEENS5_IJSB_NSA_ILi0EEESV_EEEEENS5_IJNS4_10UnderscoreESY_SY_EEEEENS4_23SM90_TMA_LOAD_MULTICASTENS4_14ComposedLayoutINS4_7SwizzleILi3ELi4ELi3EEENS4_18smem_ptr_flag_bitsILi32EEENSS_INS5_IJSC_NSA_ILi32EEEEEENS5_IJS17_SB_EEEEEEEvNS4_8identityENS4_13SM90_TMA_LOADES1B_vS1C_EENS_8epilogue10collective6detail29Sm90TmaWarpSpecializedAdapterINS1G_15DefaultEpilogueIfSJ_SJ_NS1F_6thread17LinearCombinationIfLi1EffLNS1K_9ScaleType4KindE0ELNS_15FloatRoundStyleE2EfEENS1_15EpilogueDefaultEEEEEvvEEEEvNT_6ParamsE --------------------------
	.section	.nv.shared._ZN7cutlass13device_kernelINS_4gemm6kernel13GemmUniversalIN4cute5tupleIJiiiiEEENS1_10collective13CollectiveMmaINS1_34MainloopSm90TmaGmmaWarpSpecializedILi3ENS5_IJNS4_1CILi1EEENSA_ILi8EEESB_EEENS1_35KernelTmaWarpSpecializedCooperativeEEENS5_IJNSA_ILi128EEESG_NSA_ILi64EEEEEEfNS5_IJlSB_lEEEfSJ_NS4_8TiledMMAINS4_8MMA_AtomIJNS4_4SM904GMMA30MMA_64x128x8_F32TF32TF32_SS_TNILNSN_7ScaleInE1ELSP_1EEEEEENS4_6LayoutINS5_IJNSA_ILi2EEESB_SB_EEENS5_IJSB_NSA_ILi0EEESV_EEEEENS5_IJNS4_10UnderscoreESY_SY_EEEEENS4_23SM90_TMA_LOAD_MULTICASTENS4_14ComposedLayoutINS4_7SwizzleILi3ELi4ELi3EEENS4_18smem_ptr_flag_bitsILi32EEENSS_INS5_IJSC_NSA_ILi32EEEEEENS5_IJS17_SB_EEEEEEEvNS4_8identityENS4_13SM90_TMA_LOADES1B_vS1C_EENS_8epilogue10collective6detail29Sm90TmaWarpSpecializedAdapterINS1G_15DefaultEpilogueIfSJ_SJ_NS1F_6thread17LinearCombinationIfLi1EffLNS1K_9ScaleType4KindE0ELNS_15FloatRoundStyleE2EfEENS1_15EpilogueDefaultEEEEEvvEEEEvNT_6ParamsE,"aw",@nobits
	.sectionflags	@""
	.align	16
	.zero		1024


//--------------------- .nv.shared.reserved.0     --------------------------
	.section	.nv.shared.reserved.0,"aw",@nobits
	.weak		__nv_reservedSMEM_offset_0_alias
	.size		__nv_reservedSMEM_offset_0_alias, 0, 0
	.other		__nv_reservedSMEM_offset_0_alias,@"STO_CUDA_RESERVED_SHARED STV_DEFAULT"
__nv_reservedSMEM_offset_0_alias:
	.zero		0


//--------------------- .nv.global                --------------------------
	.section	.nv.global,"aw",@nobits
.nv.global:
	.type		_ZN40_INTERNAL_50a5eefb_4_k_cu_92d16e3a_232024cute1_E,@object
	.size		_ZN40_INTERNAL_50a5eefb_4_k_cu_92d16e3a_232024cute1_E,(_ZN40_INTERNAL_50a5eefb_4_k_cu_92d16e3a_232024cuda3std3__45__cpo6cbeginE - _ZN40_INTERNAL_50a5eefb_4_k_cu_92d16e3a_232024cute1_E)
_ZN40_INTERNAL_50a5eefb_4_k_cu_92d16e3a_232024cute1_E:
	.zero		1
	.type		_ZN40_INTERNAL_50a5eefb_4_k_cu_92d16e3a_232024cuda3std3__45__cpo6cbeginE,@object
	.size		_ZN40_INTERNAL_50a5eefb_4_k_cu_92d16e3a_232024cuda3std3__45__cpo6cbeginE,(_ZN40_INTERNAL_50a5eefb_4_k_cu_92d16e3a_232024cuda3std3__48in_placeE - _ZN40_INTERNAL_50a5eefb_4_k_cu_92d16e3a_232024cuda3std3__45__cpo6cbeginE)
_ZN40_INTERNAL_50a5eefb_4_k_cu_92d16e3a_232024cuda3std3__45__cpo6cbeginE:
	.zero		1
	.type		_ZN40_INTERNAL_50a5eefb_4_k_cu_92d16e3a_232024cuda3std3__48in_placeE,@object
	.size		_ZN40_INTERNAL_50a5eefb_4_k_cu_92d16e3a_232024cuda3std3__48in_placeE,(_ZN40_INTERNAL_50a5eefb_4_k_cu_92d16e3a_232024cuda3std6ranges3__45__cpo9iter_moveE - _ZN40_INTERNAL_50a5eefb_4_k_cu_92d16e3a_232024cuda3std3__48in_placeE)
_ZN40_INTERNAL_50a5eefb_4_k_cu_92d16e3a_232024cuda3std3__48in_placeE:
	.zero		1
	.type		_ZN40_INTERNAL_50a5eefb_4_k_cu_92d16e3a_232024cuda3std6ranges3__45__cpo9iter_moveE,@object
	.size		_ZN40_INTERNAL_50a5eefb_4_k_cu_92d16e3a_232024cuda3std6ranges3__45__cpo9iter_moveE,(_ZN40_INTERNAL_50a5eefb_4_k_cu_92d16e3a_232024cuda3std3__45__cpo5beginE - _ZN40_INTERNAL_50a5eefb_4_k_cu_92d16e3a_232024cuda3std6ranges3__45__cpo9iter_moveE)
_ZN40_INTERNAL_50a5eefb_4_k_cu_92d16e3a_232024cuda3std6ranges3__45__cpo9iter_moveE:
	.zero		1
	.type		_ZN40_INTERNAL_50a5eefb_4_k_cu_92d16e3a_232024cuda3std3__45__cpo5beginE,@object
	.size		_ZN40_INTERNAL_50a5eefb_4_k_cu_92d16e3a_232024cuda3std3__45__cpo5beginE,(_ZN40_INTERNAL_50a5eefb_4_k_cu_92d16e3a_232024cuda3std3__442_GLOBAL__N__50a5eefb_4_k_cu_92d16e3a_232026ignoreE - _ZN40_INTERNAL_50a5eefb_4_k_cu_92d16e3a_232024cuda3std3__45__cpo5beginE)
_ZN40_INTERNAL_50a5eefb_4_k_cu_92d16e3a_232024cuda3std3__45__cpo5beginE:
	.zero		1
	.type		_ZN40_INTERNAL_50a5eefb_4_k_cu_92d16e3a_232024cuda3std3__442_GLOBAL__N__50a5eefb_4_k_cu_92d16e3a_232026ignoreE,@object
	.size		_ZN40_INTERNAL_50a5eefb_4_k_cu_92d16e3a_232024cuda3std3__442_GLOBAL__N__50a5eefb_4_k_cu_92d16e3a_232026ignoreE,(_ZN40_INTERNAL_50a5eefb_4_k_cu_92d16e3a_232024cute7productE - _ZN40_INTERNAL_50a5eefb_4_k_cu_92d16e3a_232024cuda3std3__442_GLOBAL__N__50a5eefb_4_k_cu_92d16e3a_232026ignoreE)
_ZN40_INTERNAL_50a5eefb_4_k_cu_92d16e3a_232024cuda3std3__442_GLOBAL__N__50a5eefb_4_k_cu_92d16e3a_232026ignoreE:
	.zero		1
	.type		_ZN40_INTERNAL_50a5eefb_4_k_cu_92d16e3a_232024cute7productE,@object
	.size		_ZN40_INTERNAL_50a5eefb_4_k_cu_92d16e3a_232024cute7productE,(_ZN40_INTERNAL_50a5eefb_4_k_cu_92d16e3a_232024cuda3std3__45__cpo3endE - _ZN40_INTERNAL_50a5eefb_4_k_cu_92d16e3a_232024cute7productE)
_ZN40_INTERNAL_50a5eefb_4_k_cu_92d16e3a_232024cute7productE:
	.zero		1
	.type		_ZN40_INTERNAL_50a5eefb_4_k_cu_92d16e3a_232024cuda3std3__45__cpo3endE,@object
	.size		_ZN40_INTERNAL_50a5eefb_4_k_cu_92d16e3a_232024cuda3std3__45__cpo3endE,(_ZN40_INTERNAL_50a5eefb_4_k_cu_92d16e3a_232024cuda3std3__419piecewise_constructE - _ZN40_INTERNAL_50a5eefb_4_k_cu_92d16e3a_232024cuda3std3__45__cpo3endE)
_ZN40_INTERNAL_50a5eefb_4_k_cu_92d16e3a_232024cuda3std3__45__cpo3endE:
	.zero		1
	.type		_ZN40_INTERNAL_50a5eefb_4_k_cu_92d16e3a_232024cuda3std3__419piecewise_constructE,@object
	.size		_ZN40_INTERNAL_50a5eefb_4_k_cu_92d16e3a_232024cuda3std3__419piecewise_constructE,(_ZN40_INTERNAL_50a5eefb_4_k_cu_92d16e3a_232024cuda3std3__45__cpo4cendE - _ZN40_INTERNAL_50a5eefb_4_k_cu_92d16e3a_232024cuda3std3__419piecewise_constructE)
_ZN40_INTERNAL_50a5eefb_4_k_cu_92d16e3a_232024cuda3std3__419piecewise_constructE:
	.zero		1
	.type		_ZN40_INTERNAL_50a5eefb_4_k_cu_92d16e3a_232024cuda3std3__45__cpo4cendE,@object
	.size		_ZN40_INTERNAL_50a5eefb_4_k_cu_92d16e3a_232024cuda3std3__45__cpo4cendE,(_ZN40_INTERNAL_50a5eefb_4_k_cu_92d16e3a_232024cuda3std6ranges3__45__cpo4swapE - _ZN40_INTERNAL_50a5eefb_4_k_cu_92d16e3a_232024cuda3std3__45__cpo4cendE)
_ZN40_INTERNAL_50a5eefb_4_k_cu_92d16e3a_232024cuda3std3__45__cpo4cendE:
	.zero		1
	.type		_ZN40_INTERNAL_50a5eefb_4_k_cu_92d16e3a_232024cuda3std6ranges3__45__cpo4swapE,@object
	.size		_ZN40_INTERNAL_50a5eefb_4_k_cu_92d16e3a_232024cuda3std6ranges3__45__cpo4swapE,(.L_8 - _ZN40_INTERNAL_50a5eefb_4_k_cu_92d16e3a_232024cuda3std6ranges3__45__cpo4swapE)
_ZN40_INTERNAL_50a5eefb_4_k_cu_92d16e3a_232024cuda3std6ranges3__45__cpo4swapE:
	.zero		1
.L_8:


//--------------------- .nv.constant0._ZN7cutlass13device_kernelINS_4gemm6kernel13GemmUniversalIN4cute5tupleIJiiiiEEENS1_10collective13CollectiveMmaINS1_34MainloopSm90TmaGmmaWarpSpecializedILi3ENS5_IJNS4_1CILi1EEENSA_ILi8EEESB_EEENS1_35KernelTmaWarpSpecializedCooperativeEEENS5_IJNSA_ILi128EEESG_NSA_ILi64EEEEEEfNS5_IJlSB_lEEEfSJ_NS4_8TiledMMAINS4_8MMA_AtomIJNS4_4SM904GMMA30MMA_64x128x8_F32TF32TF32_SS_TNILNSN_7ScaleInE1ELSP_1EEEEEENS4_6LayoutINS5_IJNSA_ILi2EEESB_SB_EEENS5_IJSB_NSA_ILi0EEESV_EEEEENS5_IJNS4_10UnderscoreESY_SY_EEEEENS4_23SM90_TMA_LOAD_MULTICASTENS4_14ComposedLayoutINS4_7SwizzleILi3ELi4ELi3EEENS4_18smem_ptr_flag_bitsILi32EEENSS_INS5_IJSC_NSA_ILi32EEEEEENS5_IJS17_SB_EEEEEEEvNS4_8identityENS4_13SM90_TMA_LOADES1B_vS1C_EENS_8epilogue10collective6detail29Sm90TmaWarpSpecializedAdapterINS1G_15DefaultEpilogueIfSJ_SJ_NS1F_6thread17LinearCombinationIfLi1EffLNS1K_9ScaleType4KindE0ELNS_15FloatRoundStyleE2EfEENS1_15EpilogueDefaultEEEEEvvEEEEvNT_6ParamsE --------------------------
	.section	.nv.constant0._ZN7cutlass13device_kernelINS_4gemm6kernel13GemmUniversalIN4cute5tupleIJiiiiEEENS1_10collective13CollectiveMmaINS1_34MainloopSm90TmaGmmaWarpSpecializedILi3ENS5_IJNS4_1CILi1EEENSA_ILi8EEESB_EEENS1_35KernelTmaWarpSpecializedCooperativeEEENS5_IJNSA_ILi128EEESG_NSA_ILi64EEEEEEfNS5_IJlSB_lEEEfSJ_NS4_8TiledMMAINS4_8MMA_AtomIJNS4_4SM904GMMA30MMA_64x128x8_F32TF32TF32_SS_TNILNSN_7ScaleInE1ELSP_1EEEEEENS4_6LayoutINS5_IJNSA_ILi2EEESB_SB_EEENS5_IJSB_NSA_ILi0EEESV_EEEEENS5_IJNS4_10UnderscoreESY_SY_EEEEENS4_23SM90_TMA_LOAD_MULTICASTENS4_14ComposedLayoutINS4_7SwizzleILi3ELi4ELi3EEENS4_18smem_ptr_flag_bitsILi32EEENSS_INS5_IJSC_NSA_ILi32EEEEEENS5_IJS17_SB_EEEEEEEvNS4_8identityENS4_13SM90_TMA_LOADES1B_vS1C_EENS_8epilogue10collective6detail29Sm90TmaWarpSpecializedAdapterINS1G_15DefaultEpilogueIfSJ_SJ_NS1F_6thread17LinearCombinationIfLi1EffLNS1K_9ScaleType4KindE0ELNS_15FloatRoundStyleE2EfEENS1_15EpilogueDefaultEEEEEvvEEEEvNT_6ParamsE,"a",@progbits
	.sectionflags	@""
	.align	4
.nv.constant0._ZN7cutlass13device_kernelINS_4gemm6kernel13GemmUniversalIN4cute5tupleIJiiiiEEENS1_10collective13CollectiveMmaINS1_34MainloopSm90TmaGmmaWarpSpecializedILi3ENS5_IJNS4_1CILi1EEENSA_ILi8EEESB_EEENS1_35KernelTmaWarpSpecializedCooperativeEEENS5_IJNSA_ILi128EEESG_NSA_ILi64EEEEEEfNS5_IJlSB_lEEEfSJ_NS4_8TiledMMAINS4_8MMA_AtomIJNS4_4SM904GMMA30MMA_64x128x8_F32TF32TF32_SS_TNILNSN_7ScaleInE1ELSP_1EEEEEENS4_6LayoutINS5_IJNSA_ILi2EEESB_SB_EEENS5_IJSB_NSA_ILi0EEESV_EEEEENS5_IJNS4_10UnderscoreESY_SY_EEEEENS4_23SM90_TMA_LOAD_MULTICASTENS4_14ComposedLayoutINS4_7SwizzleILi3ELi4ELi3EEENS4_18smem_ptr_flag_bitsILi32EEENSS_INS5_IJSC_NSA_ILi32EEEEEENS5_IJS17_SB_EEEEEEEvNS4_8identityENS4_13SM90_TMA_LOADES1B_vS1C_EENS_8epilogue10collective6detail29Sm90TmaWarpSpecializedAdapterINS1G_15DefaultEpilogueIfSJ_SJ_NS1F_6thread17LinearCombinationIfLi1EffLNS1K_9ScaleType4KindE0ELNS_15FloatRoundStyleE2EfEENS1_15EpilogueDefaultEEEEEvvEEEEvNT_6ParamsE:
	.zero		1664


//--------------------- SYMBOLS --------------------------

	.type		.nv.reservedSmem.offset0,@object
	.size		.nv.reservedSmem.offset0,0x4
	.type		__assertfail,@function
